//
// Generated by NVIDIA NVVM Compiler
//
// Compiler Build ID: CL-36424714
// Cuda compilation tools, release 13.0, V13.0.88
// Based on NVVM 20.0.0
//

.version 9.0
.target sm_100
.address_size 64

	// .globl	_Z20gemm_block_tiling_v3ILi64ELi64ELi16ELi16ELi16EEviiifPK6__halfS2_fPf
// _ZZ20gemm_block_tiling_v3ILi64ELi64ELi16ELi16ELi16EEviiifPK6__halfS2_fPfE2As has been demoted
// _ZZ20gemm_block_tiling_v3ILi64ELi64ELi16ELi16ELi16EEviiifPK6__halfS2_fPfE2Bs has been demoted

.visible .entry _Z20gemm_block_tiling_v3ILi64ELi64ELi16ELi16ELi16EEviiifPK6__halfS2_fPf(
	.param .u32 _Z20gemm_block_tiling_v3ILi64ELi64ELi16ELi16ELi16EEviiifPK6__halfS2_fPf_param_0,
	.param .u32 _Z20gemm_block_tiling_v3ILi64ELi64ELi16ELi16ELi16EEviiifPK6__halfS2_fPf_param_1,
	.param .u32 _Z20gemm_block_tiling_v3ILi64ELi64ELi16ELi16ELi16EEviiifPK6__halfS2_fPf_param_2,
	.param .f32 _Z20gemm_block_tiling_v3ILi64ELi64ELi16ELi16ELi16EEviiifPK6__halfS2_fPf_param_3,
	.param .u64 .ptr .align 1 _Z20gemm_block_tiling_v3ILi64ELi64ELi16ELi16ELi16EEviiifPK6__halfS2_fPf_param_4,
	.param .u64 .ptr .align 1 _Z20gemm_block_tiling_v3ILi64ELi64ELi16ELi16ELi16EEviiifPK6__halfS2_fPf_param_5,
	.param .f32 _Z20gemm_block_tiling_v3ILi64ELi64ELi16ELi16ELi16EEviiifPK6__halfS2_fPf_param_6,
	.param .u64 .ptr .align 1 _Z20gemm_block_tiling_v3ILi64ELi64ELi16ELi16ELi16EEviiifPK6__halfS2_fPf_param_7
)
{
	.reg .pred 	%p<75>;
	.reg .b16 	%rs<169>;
	.reg .b32 	%r<202>;
	.reg .b32 	%f<509>;
	.reg .b64 	%rd<31>;
	// demoted variable
	.shared .align 2 .b8 _ZZ20gemm_block_tiling_v3ILi64ELi64ELi16ELi16ELi16EEviiifPK6__halfS2_fPfE2As[2048];
	// demoted variable
	.shared .align 2 .b8 _ZZ20gemm_block_tiling_v3ILi64ELi64ELi16ELi16ELi16EEviiifPK6__halfS2_fPfE2Bs[2048];
	ld.param.u32 	%r62, [_Z20gemm_block_tiling_v3ILi64ELi64ELi16ELi16ELi16EEviiifPK6__halfS2_fPf_param_0];
	ld.param.u32 	%r63, [_Z20gemm_block_tiling_v3ILi64ELi64ELi16ELi16ELi16EEviiifPK6__halfS2_fPf_param_1];
	ld.param.u32 	%r64, [_Z20gemm_block_tiling_v3ILi64ELi64ELi16ELi16ELi16EEviiifPK6__halfS2_fPf_param_2];
	ld.param.f32 	%f49, [_Z20gemm_block_tiling_v3ILi64ELi64ELi16ELi16ELi16EEviiifPK6__halfS2_fPf_param_3];
	ld.param.u64 	%rd8, [_Z20gemm_block_tiling_v3ILi64ELi64ELi16ELi16ELi16EEviiifPK6__halfS2_fPf_param_4];
	ld.param.u64 	%rd9, [_Z20gemm_block_tiling_v3ILi64ELi64ELi16ELi16ELi16EEviiifPK6__halfS2_fPf_param_5];
	ld.param.f32 	%f50, [_Z20gemm_block_tiling_v3ILi64ELi64ELi16ELi16ELi16EEviiifPK6__halfS2_fPf_param_6];
	ld.param.u64 	%rd10, [_Z20gemm_block_tiling_v3ILi64ELi64ELi16ELi16ELi16EEviiifPK6__halfS2_fPf_param_7];
	cvta.to.global.u64 	%rd1, %rd8;
	cvta.to.global.u64 	%rd2, %rd9;
	cvta.to.global.u64 	%rd3, %rd10;
	mov.u32 	%r1, %tid.y;
	mov.u32 	%r2, %tid.x;
	mov.u32 	%r65, %ctaid.x;
	shl.b32 	%r3, %r65, 6;
	mov.u32 	%r66, %ctaid.y;
	shl.b32 	%r4, %r66, 6;
	setp.lt.s32 	%p1, %r64, 1;
	mov.f32 	%f477, 0f00000000;
	mov.f32 	%f478, %f477;
	mov.f32 	%f479, %f477;
	mov.f32 	%f480, %f477;
	mov.f32 	%f481, %f477;
	mov.f32 	%f482, %f477;
	mov.f32 	%f483, %f477;
	mov.f32 	%f484, %f477;
	mov.f32 	%f485, %f477;
	mov.f32 	%f486, %f477;
	mov.f32 	%f487, %f477;
	mov.f32 	%f488, %f477;
	mov.f32 	%f489, %f477;
	mov.f32 	%f490, %f477;
	mov.f32 	%f491, %f477;
	mov.f32 	%f492, %f477;
	@%p1 bra 	$L__BB0_27;
	mov.u32 	%r68, %ntid.x;
	mad.lo.s32 	%r69, %r68, %r1, %r2;
	and.b32  	%r190, %r69, 15;
	and.b32  	%r70, %r69, 63;
	add.s32 	%r6, %r70, %r3;
	shr.u32 	%r71, %r69, 4;
	add.s32 	%r7, %r71, %r4;
	add.s32 	%r72, %r69, 256;
	shr.u32 	%r73, %r72, 4;
	add.s32 	%r8, %r73, %r4;
	add.s32 	%r74, %r69, 512;
	shr.u32 	%r75, %r74, 4;
	add.s32 	%r9, %r75, %r4;
	add.s32 	%r76, %r69, 768;
	shr.u32 	%r77, %r76, 4;
	add.s32 	%r10, %r77, %r4;
	shr.u32 	%r188, %r69, 6;
	shr.u32 	%r195, %r72, 6;
	shr.u32 	%r197, %r74, 6;
	shr.u32 	%r199, %r76, 6;
	mad.lo.s32 	%r78, %r63, %r199, %r3;
	add.s32 	%r200, %r78, %r70;
	mad.lo.s32 	%r79, %r63, %r197, %r3;
	add.s32 	%r198, %r79, %r70;
	mad.lo.s32 	%r80, %r63, %r195, %r3;
	add.s32 	%r196, %r80, %r70;
	mad.lo.s32 	%r194, %r10, %r64, %r190;
	mad.lo.s32 	%r193, %r9, %r64, %r190;
	mad.lo.s32 	%r192, %r8, %r64, %r190;
	mad.lo.s32 	%r191, %r7, %r64, %r190;
	mad.lo.s32 	%r81, %r63, %r188, %r3;
	add.s32 	%r189, %r81, %r70;
	mov.b32 	%r201, 0;
	mov.f32 	%f477, 0f00000000;
$L__BB0_2:
	setp.lt.s32 	%p2, %r7, %r62;
	setp.lt.s32 	%p3, %r190, %r64;
	and.pred  	%p4, %p3, %p2;
	@%p4 bra 	$L__BB0_3;
	bra.uni 	$L__BB0_4;
$L__BB0_3:
	mul.wide.u32 	%rd11, %r191, 2;
	add.s64 	%rd12, %rd1, %rd11;
	ld.global.u16 	%rs161, [%rd12];
	bra.uni 	$L__BB0_5;
$L__BB0_4:
	mov.f32 	%f53, 0f00000000;
	// begin inline asm
	{  cvt.rn.f16.f32 %rs161, %f53;}

	// end inline asm
$L__BB0_5:
	setp.lt.s32 	%p6, %r8, %r62;
	mov.u32 	%r84, %ntid.x;
	mov.u32 	%r85, %tid.y;
	mov.u32 	%r86, %tid.x;
	mad.lo.s32 	%r87, %r84, %r85, %r86;
	shl.b32 	%r88, %r87, 1;
	and.b32  	%r89, %r88, 30;
	mov.u32 	%r90, _ZZ20gemm_block_tiling_v3ILi64ELi64ELi16ELi16ELi16EEviiifPK6__halfS2_fPfE2As;
	add.s32 	%r91, %r90, %r89;
	and.b32  	%r92, %r88, -32;
	add.s32 	%r93, %r91, %r92;
	st.shared.u16 	[%r93], %rs161;
	and.pred  	%p7, %p3, %p6;
	@%p7 bra 	$L__BB0_7;
	mov.f32 	%f54, 0f00000000;
	// begin inline asm
	{  cvt.rn.f16.f32 %rs162, %f54;}

	// end inline asm
	bra.uni 	$L__BB0_8;
$L__BB0_7:
	mul.wide.u32 	%rd13, %r192, 2;
	add.s64 	%rd14, %rd1, %rd13;
	ld.global.u16 	%rs162, [%rd14];
$L__BB0_8:
	setp.lt.s32 	%p9, %r9, %r62;
	mov.u32 	%r95, %ntid.x;
	mov.u32 	%r96, %tid.y;
	mov.u32 	%r97, %tid.x;
	mad.lo.s32 	%r98, %r95, %r96, %r97;
	shl.b32 	%r99, %r98, 1;
	and.b32  	%r100, %r99, 30;
	mov.u32 	%r101, _ZZ20gemm_block_tiling_v3ILi64ELi64ELi16ELi16ELi16EEviiifPK6__halfS2_fPfE2As;
	add.s32 	%r102, %r101, %r100;
	add.s32 	%r103, %r99, 512;
	and.b32  	%r104, %r103, -32;
	add.s32 	%r105, %r102, %r104;
	st.shared.u16 	[%r105], %rs162;
	and.pred  	%p10, %p3, %p9;
	@%p10 bra 	$L__BB0_10;
	mov.f32 	%f55, 0f00000000;
	// begin inline asm
	{  cvt.rn.f16.f32 %rs163, %f55;}

	// end inline asm
	bra.uni 	$L__BB0_11;
$L__BB0_10:
	mul.wide.u32 	%rd15, %r193, 2;
	add.s64 	%rd16, %rd1, %rd15;
	ld.global.u16 	%rs163, [%rd16];
$L__BB0_11:
	setp.lt.s32 	%p12, %r10, %r62;
	mov.u32 	%r107, %ntid.x;
	mov.u32 	%r108, %tid.y;
	mov.u32 	%r109, %tid.x;
	mad.lo.s32 	%r110, %r107, %r108, %r109;
	shl.b32 	%r111, %r110, 1;
	and.b32  	%r112, %r111, 30;
	mov.u32 	%r113, _ZZ20gemm_block_tiling_v3ILi64ELi64ELi16ELi16ELi16EEviiifPK6__halfS2_fPfE2As;
	add.s32 	%r114, %r113, %r112;
	add.s32 	%r115, %r111, 1024;
	and.b32  	%r116, %r115, -32;
	add.s32 	%r117, %r114, %r116;
	st.shared.u16 	[%r117], %rs163;
	and.pred  	%p13, %p3, %p12;
	@%p13 bra 	$L__BB0_13;
	mov.f32 	%f56, 0f00000000;
	// begin inline asm
	{  cvt.rn.f16.f32 %rs164, %f56;}

	// end inline asm
	bra.uni 	$L__BB0_14;
$L__BB0_13:
	mul.wide.u32 	%rd17, %r194, 2;
	add.s64 	%rd18, %rd1, %rd17;
	ld.global.u16 	%rs164, [%rd18];
$L__BB0_14:
	setp.ge.s32 	%p14, %r6, %r63;
	mov.u32 	%r118, %ntid.x;
	mov.u32 	%r119, %tid.y;
	mov.u32 	%r120, %tid.x;
	mad.lo.s32 	%r121, %r118, %r119, %r120;
	shl.b32 	%r122, %r121, 1;
	and.b32  	%r123, %r122, 30;
	mov.u32 	%r124, _ZZ20gemm_block_tiling_v3ILi64ELi64ELi16ELi16ELi16EEviiifPK6__halfS2_fPfE2As;
	add.s32 	%r125, %r124, %r123;
	add.s32 	%r126, %r122, 1536;
	and.b32  	%r127, %r126, -32;
	add.s32 	%r128, %r125, %r127;
	st.shared.u16 	[%r128], %rs164;
	setp.ge.s32 	%p15, %r188, %r64;
	or.pred  	%p16, %p14, %p15;
	@%p16 bra 	$L__BB0_16;
	mul.wide.s32 	%rd19, %r189, 2;
	add.s64 	%rd20, %rd2, %rd19;
	ld.global.u16 	%rs165, [%rd20];
	bra.uni 	$L__BB0_17;
$L__BB0_16:
	mov.f32 	%f57, 0f00000000;
	// begin inline asm
	{  cvt.rn.f16.f32 %rs165, %f57;}

	// end inline asm
$L__BB0_17:
	setp.lt.s32 	%p17, %r6, %r63;
	mov.u32 	%r129, %ntid.x;
	mov.u32 	%r130, %tid.y;
	mov.u32 	%r131, %tid.x;
	mad.lo.s32 	%r132, %r129, %r130, %r131;
	shl.b32 	%r133, %r132, 1;
	and.b32  	%r134, %r133, 126;
	mov.u32 	%r135, _ZZ20gemm_block_tiling_v3ILi64ELi64ELi16ELi16ELi16EEviiifPK6__halfS2_fPfE2Bs;
	add.s32 	%r136, %r135, %r134;
	and.b32  	%r137, %r133, -128;
	add.s32 	%r138, %r136, %r137;
	st.shared.u16 	[%r138], %rs165;
	setp.lt.s32 	%p18, %r195, %r64;
	and.pred  	%p19, %p17, %p18;
	@%p19 bra 	$L__BB0_19;
	mov.f32 	%f58, 0f00000000;
	// begin inline asm
	{  cvt.rn.f16.f32 %rs166, %f58;}

	// end inline asm
	bra.uni 	$L__BB0_20;
$L__BB0_19:
	mul.wide.s32 	%rd21, %r196, 2;
	add.s64 	%rd22, %rd2, %rd21;
	ld.global.u16 	%rs166, [%rd22];
$L__BB0_20:
	mov.u32 	%r139, %ntid.x;
	mov.u32 	%r140, %tid.y;
	mov.u32 	%r141, %tid.x;
	mad.lo.s32 	%r142, %r139, %r140, %r141;
	shl.b32 	%r143, %r142, 1;
	and.b32  	%r144, %r143, 126;
	mov.u32 	%r145, _ZZ20gemm_block_tiling_v3ILi64ELi64ELi16ELi16ELi16EEviiifPK6__halfS2_fPfE2Bs;
	add.s32 	%r146, %r145, %r144;
	add.s32 	%r147, %r143, 512;
	and.b32  	%r148, %r147, -128;
	add.s32 	%r149, %r146, %r148;
	st.shared.u16 	[%r149], %rs166;
	setp.lt.s32 	%p21, %r197, %r64;
	and.pred  	%p22, %p17, %p21;
	@%p22 bra 	$L__BB0_22;
	mov.f32 	%f59, 0f00000000;
	// begin inline asm
	{  cvt.rn.f16.f32 %rs167, %f59;}

	// end inline asm
	bra.uni 	$L__BB0_23;
$L__BB0_22:
	mul.wide.s32 	%rd23, %r198, 2;
	add.s64 	%rd24, %rd2, %rd23;
	ld.global.u16 	%rs167, [%rd24];
$L__BB0_23:
	mov.u32 	%r150, %ntid.x;
	mov.u32 	%r151, %tid.y;
	mov.u32 	%r152, %tid.x;
	mad.lo.s32 	%r153, %r150, %r151, %r152;
	shl.b32 	%r154, %r153, 1;
	and.b32  	%r155, %r154, 126;
	mov.u32 	%r156, _ZZ20gemm_block_tiling_v3ILi64ELi64ELi16ELi16ELi16EEviiifPK6__halfS2_fPfE2Bs;
	add.s32 	%r157, %r156, %r155;
	add.s32 	%r158, %r154, 1024;
	and.b32  	%r159, %r158, -128;
	add.s32 	%r160, %r157, %r159;
	st.shared.u16 	[%r160], %rs167;
	setp.lt.s32 	%p24, %r199, %r64;
	and.pred  	%p25, %p17, %p24;
	@%p25 bra 	$L__BB0_25;
	mov.f32 	%f60, 0f00000000;
	// begin inline asm
	{  cvt.rn.f16.f32 %rs168, %f60;}

	// end inline asm
	bra.uni 	$L__BB0_26;
$L__BB0_25:
	mul.wide.s32 	%rd25, %r200, 2;
	add.s64 	%rd26, %rd2, %rd25;
	ld.global.u16 	%rs168, [%rd26];
$L__BB0_26:
	mov.u32 	%r161, %ntid.x;
	mov.u32 	%r162, %tid.y;
	mov.u32 	%r163, %tid.x;
	mad.lo.s32 	%r164, %r161, %r162, %r163;
	shl.b32 	%r165, %r164, 1;
	and.b32  	%r166, %r165, 126;
	mov.u32 	%r167, _ZZ20gemm_block_tiling_v3ILi64ELi64ELi16ELi16ELi16EEviiifPK6__halfS2_fPfE2Bs;
	add.s32 	%r168, %r167, %r166;
	add.s32 	%r169, %r165, 1536;
	and.b32  	%r170, %r169, -128;
	add.s32 	%r171, %r168, %r170;
	st.shared.u16 	[%r171], %rs168;
	bar.sync 	0;
	shl.b32 	%r172, %r162, 5;
	mov.u32 	%r173, _ZZ20gemm_block_tiling_v3ILi64ELi64ELi16ELi16ELi16EEviiifPK6__halfS2_fPfE2As;
	add.s32 	%r174, %r173, %r172;
	ld.shared.u16 	%rs33, [%r174];
	// begin inline asm
	{  cvt.f32.f16 %f61, %rs33;}

	// end inline asm
	shl.b32 	%r175, %r163, 1;
	add.s32 	%r176, %r167, %r175;
	ld.shared.u16 	%rs34, [%r176];
	// begin inline asm
	{  cvt.f32.f16 %f62, %rs34;}

	// end inline asm
	fma.rn.f32 	%f189, %f61, %f62, %f492;
	ld.shared.u16 	%rs35, [%r174+2];
	// begin inline asm
	{  cvt.f32.f16 %f63, %rs35;}

	// end inline asm
	ld.shared.u16 	%rs36, [%r176+128];
	// begin inline asm
	{  cvt.f32.f16 %f64, %rs36;}

	// end inline asm
	fma.rn.f32 	%f190, %f63, %f64, %f189;
	ld.shared.u16 	%rs37, [%r174+4];
	// begin inline asm
	{  cvt.f32.f16 %f65, %rs37;}

	// end inline asm
	ld.shared.u16 	%rs38, [%r176+256];
	// begin inline asm
	{  cvt.f32.f16 %f66, %rs38;}

	// end inline asm
	fma.rn.f32 	%f191, %f65, %f66, %f190;
	ld.shared.u16 	%rs39, [%r174+6];
	// begin inline asm
	{  cvt.f32.f16 %f67, %rs39;}

	// end inline asm
	ld.shared.u16 	%rs40, [%r176+384];
	// begin inline asm
	{  cvt.f32.f16 %f68, %rs40;}

	// end inline asm
	fma.rn.f32 	%f192, %f67, %f68, %f191;
	ld.shared.u16 	%rs41, [%r174+8];
	// begin inline asm
	{  cvt.f32.f16 %f69, %rs41;}

	// end inline asm
	ld.shared.u16 	%rs42, [%r176+512];
	// begin inline asm
	{  cvt.f32.f16 %f70, %rs42;}

	// end inline asm
	fma.rn.f32 	%f193, %f69, %f70, %f192;
	ld.shared.u16 	%rs43, [%r174+10];
	// begin inline asm
	{  cvt.f32.f16 %f71, %rs43;}

	// end inline asm
	ld.shared.u16 	%rs44, [%r176+640];
	// begin inline asm
	{  cvt.f32.f16 %f72, %rs44;}

	// end inline asm
	fma.rn.f32 	%f194, %f71, %f72, %f193;
	ld.shared.u16 	%rs45, [%r174+12];
	// begin inline asm
	{  cvt.f32.f16 %f73, %rs45;}

	// end inline asm
	ld.shared.u16 	%rs46, [%r176+768];
	// begin inline asm
	{  cvt.f32.f16 %f74, %rs46;}

	// end inline asm
	fma.rn.f32 	%f195, %f73, %f74, %f194;
	ld.shared.u16 	%rs47, [%r174+14];
	// begin inline asm
	{  cvt.f32.f16 %f75, %rs47;}

	// end inline asm
	ld.shared.u16 	%rs48, [%r176+896];
	// begin inline asm
	{  cvt.f32.f16 %f76, %rs48;}

	// end inline asm
	fma.rn.f32 	%f196, %f75, %f76, %f195;
	ld.shared.u16 	%rs49, [%r174+16];
	// begin inline asm
	{  cvt.f32.f16 %f77, %rs49;}

	// end inline asm
	ld.shared.u16 	%rs50, [%r176+1024];
	// begin inline asm
	{  cvt.f32.f16 %f78, %rs50;}

	// end inline asm
	fma.rn.f32 	%f197, %f77, %f78, %f196;
	ld.shared.u16 	%rs51, [%r174+18];
	// begin inline asm
	{  cvt.f32.f16 %f79, %rs51;}

	// end inline asm
	ld.shared.u16 	%rs52, [%r176+1152];
	// begin inline asm
	{  cvt.f32.f16 %f80, %rs52;}

	// end inline asm
	fma.rn.f32 	%f198, %f79, %f80, %f197;
	ld.shared.u16 	%rs53, [%r174+20];
	// begin inline asm
	{  cvt.f32.f16 %f81, %rs53;}

	// end inline asm
	ld.shared.u16 	%rs54, [%r176+1280];
	// begin inline asm
	{  cvt.f32.f16 %f82, %rs54;}

	// end inline asm
	fma.rn.f32 	%f199, %f81, %f82, %f198;
	ld.shared.u16 	%rs55, [%r174+22];
	// begin inline asm
	{  cvt.f32.f16 %f83, %rs55;}

	// end inline asm
	ld.shared.u16 	%rs56, [%r176+1408];
	// begin inline asm
	{  cvt.f32.f16 %f84, %rs56;}

	// end inline asm
	fma.rn.f32 	%f200, %f83, %f84, %f199;
	ld.shared.u16 	%rs57, [%r174+24];
	// begin inline asm
	{  cvt.f32.f16 %f85, %rs57;}

	// end inline asm
	ld.shared.u16 	%rs58, [%r176+1536];
	// begin inline asm
	{  cvt.f32.f16 %f86, %rs58;}

	// end inline asm
	fma.rn.f32 	%f201, %f85, %f86, %f200;
	ld.shared.u16 	%rs59, [%r174+26];
	// begin inline asm
	{  cvt.f32.f16 %f87, %rs59;}

	// end inline asm
	ld.shared.u16 	%rs60, [%r176+1664];
	// begin inline asm
	{  cvt.f32.f16 %f88, %rs60;}

	// end inline asm
	fma.rn.f32 	%f202, %f87, %f88, %f201;
	ld.shared.u16 	%rs61, [%r174+28];
	// begin inline asm
	{  cvt.f32.f16 %f89, %rs61;}

	// end inline asm
	ld.shared.u16 	%rs62, [%r176+1792];
	// begin inline asm
	{  cvt.f32.f16 %f90, %rs62;}

	// end inline asm
	fma.rn.f32 	%f203, %f89, %f90, %f202;
	ld.shared.u16 	%rs63, [%r174+30];
	// begin inline asm
	{  cvt.f32.f16 %f91, %rs63;}

	// end inline asm
	ld.shared.u16 	%rs64, [%r176+1920];
	// begin inline asm
	{  cvt.f32.f16 %f92, %rs64;}

	// end inline asm
	fma.rn.f32 	%f492, %f91, %f92, %f203;
	ld.shared.u16 	%rs65, [%r176+32];
	// begin inline asm
	{  cvt.f32.f16 %f93, %rs65;}

	// end inline asm
	fma.rn.f32 	%f204, %f61, %f93, %f491;
	ld.shared.u16 	%rs66, [%r176+160];
	// begin inline asm
	{  cvt.f32.f16 %f94, %rs66;}

	// end inline asm
	fma.rn.f32 	%f205, %f63, %f94, %f204;
	ld.shared.u16 	%rs67, [%r176+288];
	// begin inline asm
	{  cvt.f32.f16 %f95, %rs67;}

	// end inline asm
	fma.rn.f32 	%f206, %f65, %f95, %f205;
	ld.shared.u16 	%rs68, [%r176+416];
	// begin inline asm
	{  cvt.f32.f16 %f96, %rs68;}

	// end inline asm
	fma.rn.f32 	%f207, %f67, %f96, %f206;
	ld.shared.u16 	%rs69, [%r176+544];
	// begin inline asm
	{  cvt.f32.f16 %f97, %rs69;}

	// end inline asm
	fma.rn.f32 	%f208, %f69, %f97, %f207;
	ld.shared.u16 	%rs70, [%r176+672];
	// begin inline asm
	{  cvt.f32.f16 %f98, %rs70;}

	// end inline asm
	fma.rn.f32 	%f209, %f71, %f98, %f208;
	ld.shared.u16 	%rs71, [%r176+800];
	// begin inline asm
	{  cvt.f32.f16 %f99, %rs71;}

	// end inline asm
	fma.rn.f32 	%f210, %f73, %f99, %f209;
	ld.shared.u16 	%rs72, [%r176+928];
	// begin inline asm
	{  cvt.f32.f16 %f100, %rs72;}

	// end inline asm
	fma.rn.f32 	%f211, %f75, %f100, %f210;
	ld.shared.u16 	%rs73, [%r176+1056];
	// begin inline asm
	{  cvt.f32.f16 %f101, %rs73;}

	// end inline asm
	fma.rn.f32 	%f212, %f77, %f101, %f211;
	ld.shared.u16 	%rs74, [%r176+1184];
	// begin inline asm
	{  cvt.f32.f16 %f102, %rs74;}

	// end inline asm
	fma.rn.f32 	%f213, %f79, %f102, %f212;
	ld.shared.u16 	%rs75, [%r176+1312];
	// begin inline asm
	{  cvt.f32.f16 %f103, %rs75;}

	// end inline asm
	fma.rn.f32 	%f214, %f81, %f103, %f213;
	ld.shared.u16 	%rs76, [%r176+1440];
	// begin inline asm
	{  cvt.f32.f16 %f104, %rs76;}

	// end inline asm
	fma.rn.f32 	%f215, %f83, %f104, %f214;
	ld.shared.u16 	%rs77, [%r176+1568];
	// begin inline asm
	{  cvt.f32.f16 %f105, %rs77;}

	// end inline asm
	fma.rn.f32 	%f216, %f85, %f105, %f215;
	ld.shared.u16 	%rs78, [%r176+1696];
	// begin inline asm
	{  cvt.f32.f16 %f106, %rs78;}

	// end inline asm
	fma.rn.f32 	%f217, %f87, %f106, %f216;
	ld.shared.u16 	%rs79, [%r176+1824];
	// begin inline asm
	{  cvt.f32.f16 %f107, %rs79;}

	// end inline asm
	fma.rn.f32 	%f218, %f89, %f107, %f217;
	ld.shared.u16 	%rs80, [%r176+1952];
	// begin inline asm
	{  cvt.f32.f16 %f108, %rs80;}

	// end inline asm
	fma.rn.f32 	%f491, %f91, %f108, %f218;
	ld.shared.u16 	%rs81, [%r176+64];
	// begin inline asm
	{  cvt.f32.f16 %f109, %rs81;}

	// end inline asm
	fma.rn.f32 	%f219, %f61, %f109, %f490;
	ld.shared.u16 	%rs82, [%r176+192];
	// begin inline asm
	{  cvt.f32.f16 %f110, %rs82;}

	// end inline asm
	fma.rn.f32 	%f220, %f63, %f110, %f219;
	ld.shared.u16 	%rs83, [%r176+320];
	// begin inline asm
	{  cvt.f32.f16 %f111, %rs83;}

	// end inline asm
	fma.rn.f32 	%f221, %f65, %f111, %f220;
	ld.shared.u16 	%rs84, [%r176+448];
	// begin inline asm
	{  cvt.f32.f16 %f112, %rs84;}

	// end inline asm
	fma.rn.f32 	%f222, %f67, %f112, %f221;
	ld.shared.u16 	%rs85, [%r176+576];
	// begin inline asm
	{  cvt.f32.f16 %f113, %rs85;}

	// end inline asm
	fma.rn.f32 	%f223, %f69, %f113, %f222;
	ld.shared.u16 	%rs86, [%r176+704];
	// begin inline asm
	{  cvt.f32.f16 %f114, %rs86;}

	// end inline asm
	fma.rn.f32 	%f224, %f71, %f114, %f223;
	ld.shared.u16 	%rs87, [%r176+832];
	// begin inline asm
	{  cvt.f32.f16 %f115, %rs87;}

	// end inline asm
	fma.rn.f32 	%f225, %f73, %f115, %f224;
	ld.shared.u16 	%rs88, [%r176+960];
	// begin inline asm
	{  cvt.f32.f16 %f116, %rs88;}

	// end inline asm
	fma.rn.f32 	%f226, %f75, %f116, %f225;
	ld.shared.u16 	%rs89, [%r176+1088];
	// begin inline asm
	{  cvt.f32.f16 %f117, %rs89;}

	// end inline asm
	fma.rn.f32 	%f227, %f77, %f117, %f226;
	ld.shared.u16 	%rs90, [%r176+1216];
	// begin inline asm
	{  cvt.f32.f16 %f118, %rs90;}

	// end inline asm
	fma.rn.f32 	%f228, %f79, %f118, %f227;
	ld.shared.u16 	%rs91, [%r176+1344];
	// begin inline asm
	{  cvt.f32.f16 %f119, %rs91;}

	// end inline asm
	fma.rn.f32 	%f229, %f81, %f119, %f228;
	ld.shared.u16 	%rs92, [%r176+1472];
	// begin inline asm
	{  cvt.f32.f16 %f120, %rs92;}

	// end inline asm
	fma.rn.f32 	%f230, %f83, %f120, %f229;
	ld.shared.u16 	%rs93, [%r176+1600];
	// begin inline asm
	{  cvt.f32.f16 %f121, %rs93;}

	// end inline asm
	fma.rn.f32 	%f231, %f85, %f121, %f230;
	ld.shared.u16 	%rs94, [%r176+1728];
	// begin inline asm
	{  cvt.f32.f16 %f122, %rs94;}

	// end inline asm
	fma.rn.f32 	%f232, %f87, %f122, %f231;
	ld.shared.u16 	%rs95, [%r176+1856];
	// begin inline asm
	{  cvt.f32.f16 %f123, %rs95;}

	// end inline asm
	fma.rn.f32 	%f233, %f89, %f123, %f232;
	ld.shared.u16 	%rs96, [%r176+1984];
	// begin inline asm
	{  cvt.f32.f16 %f124, %rs96;}

	// end inline asm
	fma.rn.f32 	%f490, %f91, %f124, %f233;
	ld.shared.u16 	%rs97, [%r176+96];
	// begin inline asm
	{  cvt.f32.f16 %f125, %rs97;}

	// end inline asm
	fma.rn.f32 	%f234, %f61, %f125, %f489;
	ld.shared.u16 	%rs98, [%r176+224];
	// begin inline asm
	{  cvt.f32.f16 %f126, %rs98;}

	// end inline asm
	fma.rn.f32 	%f235, %f63, %f126, %f234;
	ld.shared.u16 	%rs99, [%r176+352];
	// begin inline asm
	{  cvt.f32.f16 %f127, %rs99;}

	// end inline asm
	fma.rn.f32 	%f236, %f65, %f127, %f235;
	ld.shared.u16 	%rs100, [%r176+480];
	// begin inline asm
	{  cvt.f32.f16 %f128, %rs100;}

	// end inline asm
	fma.rn.f32 	%f237, %f67, %f128, %f236;
	ld.shared.u16 	%rs101, [%r176+608];
	// begin inline asm
	{  cvt.f32.f16 %f129, %rs101;}

	// end inline asm
	fma.rn.f32 	%f238, %f69, %f129, %f237;
	ld.shared.u16 	%rs102, [%r176+736];
	// begin inline asm
	{  cvt.f32.f16 %f130, %rs102;}

	// end inline asm
	fma.rn.f32 	%f239, %f71, %f130, %f238;
	ld.shared.u16 	%rs103, [%r176+864];
	// begin inline asm
	{  cvt.f32.f16 %f131, %rs103;}

	// end inline asm
	fma.rn.f32 	%f240, %f73, %f131, %f239;
	ld.shared.u16 	%rs104, [%r176+992];
	// begin inline asm
	{  cvt.f32.f16 %f132, %rs104;}

	// end inline asm
	fma.rn.f32 	%f241, %f75, %f132, %f240;
	ld.shared.u16 	%rs105, [%r176+1120];
	// begin inline asm
	{  cvt.f32.f16 %f133, %rs105;}

	// end inline asm
	fma.rn.f32 	%f242, %f77, %f133, %f241;
	ld.shared.u16 	%rs106, [%r176+1248];
	// begin inline asm
	{  cvt.f32.f16 %f134, %rs106;}

	// end inline asm
	fma.rn.f32 	%f243, %f79, %f134, %f242;
	ld.shared.u16 	%rs107, [%r176+1376];
	// begin inline asm
	{  cvt.f32.f16 %f135, %rs107;}

	// end inline asm
	fma.rn.f32 	%f244, %f81, %f135, %f243;
	ld.shared.u16 	%rs108, [%r176+1504];
	// begin inline asm
	{  cvt.f32.f16 %f136, %rs108;}

	// end inline asm
	fma.rn.f32 	%f245, %f83, %f136, %f244;
	ld.shared.u16 	%rs109, [%r176+1632];
	// begin inline asm
	{  cvt.f32.f16 %f137, %rs109;}

	// end inline asm
	fma.rn.f32 	%f246, %f85, %f137, %f245;
	ld.shared.u16 	%rs110, [%r176+1760];
	// begin inline asm
	{  cvt.f32.f16 %f138, %rs110;}

	// end inline asm
	fma.rn.f32 	%f247, %f87, %f138, %f246;
	ld.shared.u16 	%rs111, [%r176+1888];
	// begin inline asm
	{  cvt.f32.f16 %f139, %rs111;}

	// end inline asm
	fma.rn.f32 	%f248, %f89, %f139, %f247;
	ld.shared.u16 	%rs112, [%r176+2016];
	// begin inline asm
	{  cvt.f32.f16 %f140, %rs112;}

	// end inline asm
	fma.rn.f32 	%f489, %f91, %f140, %f248;
	ld.shared.u16 	%rs113, [%r174+512];
	// begin inline asm
	{  cvt.f32.f16 %f141, %rs113;}

	// end inline asm
	fma.rn.f32 	%f249, %f141, %f62, %f488;
	ld.shared.u16 	%rs114, [%r174+514];
	// begin inline asm
	{  cvt.f32.f16 %f142, %rs114;}

	// end inline asm
	fma.rn.f32 	%f250, %f142, %f64, %f249;
	ld.shared.u16 	%rs115, [%r174+516];
	// begin inline asm
	{  cvt.f32.f16 %f143, %rs115;}

	// end inline asm
	fma.rn.f32 	%f251, %f143, %f66, %f250;
	ld.shared.u16 	%rs116, [%r174+518];
	// begin inline asm
	{  cvt.f32.f16 %f144, %rs116;}

	// end inline asm
	fma.rn.f32 	%f252, %f144, %f68, %f251;
	ld.shared.u16 	%rs117, [%r174+520];
	// begin inline asm
	{  cvt.f32.f16 %f145, %rs117;}

	// end inline asm
	fma.rn.f32 	%f253, %f145, %f70, %f252;
	ld.shared.u16 	%rs118, [%r174+522];
	// begin inline asm
	{  cvt.f32.f16 %f146, %rs118;}

	// end inline asm
	fma.rn.f32 	%f254, %f146, %f72, %f253;
	ld.shared.u16 	%rs119, [%r174+524];
	// begin inline asm
	{  cvt.f32.f16 %f147, %rs119;}

	// end inline asm
	fma.rn.f32 	%f255, %f147, %f74, %f254;
	ld.shared.u16 	%rs120, [%r174+526];
	// begin inline asm
	{  cvt.f32.f16 %f148, %rs120;}

	// end inline asm
	fma.rn.f32 	%f256, %f148, %f76, %f255;
	ld.shared.u16 	%rs121, [%r174+528];
	// begin inline asm
	{  cvt.f32.f16 %f149, %rs121;}

	// end inline asm
	fma.rn.f32 	%f257, %f149, %f78, %f256;
	ld.shared.u16 	%rs122, [%r174+530];
	// begin inline asm
	{  cvt.f32.f16 %f150, %rs122;}

	// end inline asm
	fma.rn.f32 	%f258, %f150, %f80, %f257;
	ld.shared.u16 	%rs123, [%r174+532];
	// begin inline asm
	{  cvt.f32.f16 %f151, %rs123;}

	// end inline asm
	fma.rn.f32 	%f259, %f151, %f82, %f258;
	ld.shared.u16 	%rs124, [%r174+534];
	// begin inline asm
	{  cvt.f32.f16 %f152, %rs124;}

	// end inline asm
	fma.rn.f32 	%f260, %f152, %f84, %f259;
	ld.shared.u16 	%rs125, [%r174+536];
	// begin inline asm
	{  cvt.f32.f16 %f153, %rs125;}

	// end inline asm
	fma.rn.f32 	%f261, %f153, %f86, %f260;
	ld.shared.u16 	%rs126, [%r174+538];
	// begin inline asm
	{  cvt.f32.f16 %f154, %rs126;}

	// end inline asm
	fma.rn.f32 	%f262, %f154, %f88, %f261;
	ld.shared.u16 	%rs127, [%r174+540];
	// begin inline asm
	{  cvt.f32.f16 %f155, %rs127;}

	// end inline asm
	fma.rn.f32 	%f263, %f155, %f90, %f262;
	ld.shared.u16 	%rs128, [%r174+542];
	// begin inline asm
	{  cvt.f32.f16 %f156, %rs128;}

	// end inline asm
	fma.rn.f32 	%f488, %f156, %f92, %f263;
	fma.rn.f32 	%f264, %f141, %f93, %f487;
	fma.rn.f32 	%f265, %f142, %f94, %f264;
	fma.rn.f32 	%f266, %f143, %f95, %f265;
	fma.rn.f32 	%f267, %f144, %f96, %f266;
	fma.rn.f32 	%f268, %f145, %f97, %f267;
	fma.rn.f32 	%f269, %f146, %f98, %f268;
	fma.rn.f32 	%f270, %f147, %f99, %f269;
	fma.rn.f32 	%f271, %f148, %f100, %f270;
	fma.rn.f32 	%f272, %f149, %f101, %f271;
	fma.rn.f32 	%f273, %f150, %f102, %f272;
	fma.rn.f32 	%f274, %f151, %f103, %f273;
	fma.rn.f32 	%f275, %f152, %f104, %f274;
	fma.rn.f32 	%f276, %f153, %f105, %f275;
	fma.rn.f32 	%f277, %f154, %f106, %f276;
	fma.rn.f32 	%f278, %f155, %f107, %f277;
	fma.rn.f32 	%f487, %f156, %f108, %f278;
	fma.rn.f32 	%f279, %f141, %f109, %f486;
	fma.rn.f32 	%f280, %f142, %f110, %f279;
	fma.rn.f32 	%f281, %f143, %f111, %f280;
	fma.rn.f32 	%f282, %f144, %f112, %f281;
	fma.rn.f32 	%f283, %f145, %f113, %f282;
	fma.rn.f32 	%f284, %f146, %f114, %f283;
	fma.rn.f32 	%f285, %f147, %f115, %f284;
	fma.rn.f32 	%f286, %f148, %f116, %f285;
	fma.rn.f32 	%f287, %f149, %f117, %f286;
	fma.rn.f32 	%f288, %f150, %f118, %f287;
	fma.rn.f32 	%f289, %f151, %f119, %f288;
	fma.rn.f32 	%f290, %f152, %f120, %f289;
	fma.rn.f32 	%f291, %f153, %f121, %f290;
	fma.rn.f32 	%f292, %f154, %f122, %f291;
	fma.rn.f32 	%f293, %f155, %f123, %f292;
	fma.rn.f32 	%f486, %f156, %f124, %f293;
	fma.rn.f32 	%f294, %f141, %f125, %f485;
	fma.rn.f32 	%f295, %f142, %f126, %f294;
	fma.rn.f32 	%f296, %f143, %f127, %f295;
	fma.rn.f32 	%f297, %f144, %f128, %f296;
	fma.rn.f32 	%f298, %f145, %f129, %f297;
	fma.rn.f32 	%f299, %f146, %f130, %f298;
	fma.rn.f32 	%f300, %f147, %f131, %f299;
	fma.rn.f32 	%f301, %f148, %f132, %f300;
	fma.rn.f32 	%f302, %f149, %f133, %f301;
	fma.rn.f32 	%f303, %f150, %f134, %f302;
	fma.rn.f32 	%f304, %f151, %f135, %f303;
	fma.rn.f32 	%f305, %f152, %f136, %f304;
	fma.rn.f32 	%f306, %f153, %f137, %f305;
	fma.rn.f32 	%f307, %f154, %f138, %f306;
	fma.rn.f32 	%f308, %f155, %f139, %f307;
	fma.rn.f32 	%f485, %f156, %f140, %f308;
	ld.shared.u16 	%rs129, [%r174+1024];
	// begin inline asm
	{  cvt.f32.f16 %f157, %rs129;}

	// end inline asm
	fma.rn.f32 	%f309, %f157, %f62, %f484;
	ld.shared.u16 	%rs130, [%r174+1026];
	// begin inline asm
	{  cvt.f32.f16 %f158, %rs130;}

	// end inline asm
	fma.rn.f32 	%f310, %f158, %f64, %f309;
	ld.shared.u16 	%rs131, [%r174+1028];
	// begin inline asm
	{  cvt.f32.f16 %f159, %rs131;}

	// end inline asm
	fma.rn.f32 	%f311, %f159, %f66, %f310;
	ld.shared.u16 	%rs132, [%r174+1030];
	// begin inline asm
	{  cvt.f32.f16 %f160, %rs132;}

	// end inline asm
	fma.rn.f32 	%f312, %f160, %f68, %f311;
	ld.shared.u16 	%rs133, [%r174+1032];
	// begin inline asm
	{  cvt.f32.f16 %f161, %rs133;}

	// end inline asm
	fma.rn.f32 	%f313, %f161, %f70, %f312;
	ld.shared.u16 	%rs134, [%r174+1034];
	// begin inline asm
	{  cvt.f32.f16 %f162, %rs134;}

	// end inline asm
	fma.rn.f32 	%f314, %f162, %f72, %f313;
	ld.shared.u16 	%rs135, [%r174+1036];
	// begin inline asm
	{  cvt.f32.f16 %f163, %rs135;}

	// end inline asm
	fma.rn.f32 	%f315, %f163, %f74, %f314;
	ld.shared.u16 	%rs136, [%r174+1038];
	// begin inline asm
	{  cvt.f32.f16 %f164, %rs136;}

	// end inline asm
	fma.rn.f32 	%f316, %f164, %f76, %f315;
	ld.shared.u16 	%rs137, [%r174+1040];
	// begin inline asm
	{  cvt.f32.f16 %f165, %rs137;}

	// end inline asm
	fma.rn.f32 	%f317, %f165, %f78, %f316;
	ld.shared.u16 	%rs138, [%r174+1042];
	// begin inline asm
	{  cvt.f32.f16 %f166, %rs138;}

	// end inline asm
	fma.rn.f32 	%f318, %f166, %f80, %f317;
	ld.shared.u16 	%rs139, [%r174+1044];
	// begin inline asm
	{  cvt.f32.f16 %f167, %rs139;}

	// end inline asm
	fma.rn.f32 	%f319, %f167, %f82, %f318;
	ld.shared.u16 	%rs140, [%r174+1046];
	// begin inline asm
	{  cvt.f32.f16 %f168, %rs140;}

	// end inline asm
	fma.rn.f32 	%f320, %f168, %f84, %f319;
	ld.shared.u16 	%rs141, [%r174+1048];
	// begin inline asm
	{  cvt.f32.f16 %f169, %rs141;}

	// end inline asm
	fma.rn.f32 	%f321, %f169, %f86, %f320;
	ld.shared.u16 	%rs142, [%r174+1050];
	// begin inline asm
	{  cvt.f32.f16 %f170, %rs142;}

	// end inline asm
	fma.rn.f32 	%f322, %f170, %f88, %f321;
	ld.shared.u16 	%rs143, [%r174+1052];
	// begin inline asm
	{  cvt.f32.f16 %f171, %rs143;}

	// end inline asm
	fma.rn.f32 	%f323, %f171, %f90, %f322;
	ld.shared.u16 	%rs144, [%r174+1054];
	// begin inline asm
	{  cvt.f32.f16 %f172, %rs144;}

	// end inline asm
	fma.rn.f32 	%f484, %f172, %f92, %f323;
	fma.rn.f32 	%f324, %f157, %f93, %f483;
	fma.rn.f32 	%f325, %f158, %f94, %f324;
	fma.rn.f32 	%f326, %f159, %f95, %f325;
	fma.rn.f32 	%f327, %f160, %f96, %f326;
	fma.rn.f32 	%f328, %f161, %f97, %f327;
	fma.rn.f32 	%f329, %f162, %f98, %f328;
	fma.rn.f32 	%f330, %f163, %f99, %f329;
	fma.rn.f32 	%f331, %f164, %f100, %f330;
	fma.rn.f32 	%f332, %f165, %f101, %f331;
	fma.rn.f32 	%f333, %f166, %f102, %f332;
	fma.rn.f32 	%f334, %f167, %f103, %f333;
	fma.rn.f32 	%f335, %f168, %f104, %f334;
	fma.rn.f32 	%f336, %f169, %f105, %f335;
	fma.rn.f32 	%f337, %f170, %f106, %f336;
	fma.rn.f32 	%f338, %f171, %f107, %f337;
	fma.rn.f32 	%f483, %f172, %f108, %f338;
	fma.rn.f32 	%f339, %f157, %f109, %f482;
	fma.rn.f32 	%f340, %f158, %f110, %f339;
	fma.rn.f32 	%f341, %f159, %f111, %f340;
	fma.rn.f32 	%f342, %f160, %f112, %f341;
	fma.rn.f32 	%f343, %f161, %f113, %f342;
	fma.rn.f32 	%f344, %f162, %f114, %f343;
	fma.rn.f32 	%f345, %f163, %f115, %f344;
	fma.rn.f32 	%f346, %f164, %f116, %f345;
	fma.rn.f32 	%f347, %f165, %f117, %f346;
	fma.rn.f32 	%f348, %f166, %f118, %f347;
	fma.rn.f32 	%f349, %f167, %f119, %f348;
	fma.rn.f32 	%f350, %f168, %f120, %f349;
	fma.rn.f32 	%f351, %f169, %f121, %f350;
	fma.rn.f32 	%f352, %f170, %f122, %f351;
	fma.rn.f32 	%f353, %f171, %f123, %f352;
	fma.rn.f32 	%f482, %f172, %f124, %f353;
	fma.rn.f32 	%f354, %f157, %f125, %f481;
	fma.rn.f32 	%f355, %f158, %f126, %f354;
	fma.rn.f32 	%f356, %f159, %f127, %f355;
	fma.rn.f32 	%f357, %f160, %f128, %f356;
	fma.rn.f32 	%f358, %f161, %f129, %f357;
	fma.rn.f32 	%f359, %f162, %f130, %f358;
	fma.rn.f32 	%f360, %f163, %f131, %f359;
	fma.rn.f32 	%f361, %f164, %f132, %f360;
	fma.rn.f32 	%f362, %f165, %f133, %f361;
	fma.rn.f32 	%f363, %f166, %f134, %f362;
	fma.rn.f32 	%f364, %f167, %f135, %f363;
	fma.rn.f32 	%f365, %f168, %f136, %f364;
	fma.rn.f32 	%f366, %f169, %f137, %f365;
	fma.rn.f32 	%f367, %f170, %f138, %f366;
	fma.rn.f32 	%f368, %f171, %f139, %f367;
	fma.rn.f32 	%f481, %f172, %f140, %f368;
	ld.shared.u16 	%rs145, [%r174+1536];
	// begin inline asm
	{  cvt.f32.f16 %f173, %rs145;}

	// end inline asm
	fma.rn.f32 	%f369, %f173, %f62, %f480;
	ld.shared.u16 	%rs146, [%r174+1538];
	// begin inline asm
	{  cvt.f32.f16 %f174, %rs146;}

	// end inline asm
	fma.rn.f32 	%f370, %f174, %f64, %f369;
	ld.shared.u16 	%rs147, [%r174+1540];
	// begin inline asm
	{  cvt.f32.f16 %f175, %rs147;}

	// end inline asm
	fma.rn.f32 	%f371, %f175, %f66, %f370;
	ld.shared.u16 	%rs148, [%r174+1542];
	// begin inline asm
	{  cvt.f32.f16 %f176, %rs148;}

	// end inline asm
	fma.rn.f32 	%f372, %f176, %f68, %f371;
	ld.shared.u16 	%rs149, [%r174+1544];
	// begin inline asm
	{  cvt.f32.f16 %f177, %rs149;}

	// end inline asm
	fma.rn.f32 	%f373, %f177, %f70, %f372;
	ld.shared.u16 	%rs150, [%r174+1546];
	// begin inline asm
	{  cvt.f32.f16 %f178, %rs150;}

	// end inline asm
	fma.rn.f32 	%f374, %f178, %f72, %f373;
	ld.shared.u16 	%rs151, [%r174+1548];
	// begin inline asm
	{  cvt.f32.f16 %f179, %rs151;}

	// end inline asm
	fma.rn.f32 	%f375, %f179, %f74, %f374;
	ld.shared.u16 	%rs152, [%r174+1550];
	// begin inline asm
	{  cvt.f32.f16 %f180, %rs152;}

	// end inline asm
	fma.rn.f32 	%f376, %f180, %f76, %f375;
	ld.shared.u16 	%rs153, [%r174+1552];
	// begin inline asm
	{  cvt.f32.f16 %f181, %rs153;}

	// end inline asm
	fma.rn.f32 	%f377, %f181, %f78, %f376;
	ld.shared.u16 	%rs154, [%r174+1554];
	// begin inline asm
	{  cvt.f32.f16 %f182, %rs154;}

	// end inline asm
	fma.rn.f32 	%f378, %f182, %f80, %f377;
	ld.shared.u16 	%rs155, [%r174+1556];
	// begin inline asm
	{  cvt.f32.f16 %f183, %rs155;}

	// end inline asm
	fma.rn.f32 	%f379, %f183, %f82, %f378;
	ld.shared.u16 	%rs156, [%r174+1558];
	// begin inline asm
	{  cvt.f32.f16 %f184, %rs156;}

	// end inline asm
	fma.rn.f32 	%f380, %f184, %f84, %f379;
	ld.shared.u16 	%rs157, [%r174+1560];
	// begin inline asm
	{  cvt.f32.f16 %f185, %rs157;}

	// end inline asm
	fma.rn.f32 	%f381, %f185, %f86, %f380;
	ld.shared.u16 	%rs158, [%r174+1562];
	// begin inline asm
	{  cvt.f32.f16 %f186, %rs158;}

	// end inline asm
	fma.rn.f32 	%f382, %f186, %f88, %f381;
	ld.shared.u16 	%rs159, [%r174+1564];
	// begin inline asm
	{  cvt.f32.f16 %f187, %rs159;}

	// end inline asm
	fma.rn.f32 	%f383, %f187, %f90, %f382;
	ld.shared.u16 	%rs160, [%r174+1566];
	// begin inline asm
	{  cvt.f32.f16 %f188, %rs160;}

	// end inline asm
	fma.rn.f32 	%f480, %f188, %f92, %f383;
	fma.rn.f32 	%f384, %f173, %f93, %f479;
	fma.rn.f32 	%f385, %f174, %f94, %f384;
	fma.rn.f32 	%f386, %f175, %f95, %f385;
	fma.rn.f32 	%f387, %f176, %f96, %f386;
	fma.rn.f32 	%f388, %f177, %f97, %f387;
	fma.rn.f32 	%f389, %f178, %f98, %f388;
	fma.rn.f32 	%f390, %f179, %f99, %f389;
	fma.rn.f32 	%f391, %f180, %f100, %f390;
	fma.rn.f32 	%f392, %f181, %f101, %f391;
	fma.rn.f32 	%f393, %f182, %f102, %f392;
	fma.rn.f32 	%f394, %f183, %f103, %f393;
	fma.rn.f32 	%f395, %f184, %f104, %f394;
	fma.rn.f32 	%f396, %f185, %f105, %f395;
	fma.rn.f32 	%f397, %f186, %f106, %f396;
	fma.rn.f32 	%f398, %f187, %f107, %f397;
	fma.rn.f32 	%f479, %f188, %f108, %f398;
	fma.rn.f32 	%f399, %f173, %f109, %f478;
	fma.rn.f32 	%f400, %f174, %f110, %f399;
	fma.rn.f32 	%f401, %f175, %f111, %f400;
	fma.rn.f32 	%f402, %f176, %f112, %f401;
	fma.rn.f32 	%f403, %f177, %f113, %f402;
	fma.rn.f32 	%f404, %f178, %f114, %f403;
	fma.rn.f32 	%f405, %f179, %f115, %f404;
	fma.rn.f32 	%f406, %f180, %f116, %f405;
	fma.rn.f32 	%f407, %f181, %f117, %f406;
	fma.rn.f32 	%f408, %f182, %f118, %f407;
	fma.rn.f32 	%f409, %f183, %f119, %f408;
	fma.rn.f32 	%f410, %f184, %f120, %f409;
	fma.rn.f32 	%f411, %f185, %f121, %f410;
	fma.rn.f32 	%f412, %f186, %f122, %f411;
	fma.rn.f32 	%f413, %f187, %f123, %f412;
	fma.rn.f32 	%f478, %f188, %f124, %f413;
	fma.rn.f32 	%f414, %f173, %f125, %f477;
	fma.rn.f32 	%f415, %f174, %f126, %f414;
	fma.rn.f32 	%f416, %f175, %f127, %f415;
	fma.rn.f32 	%f417, %f176, %f128, %f416;
	fma.rn.f32 	%f418, %f177, %f129, %f417;
	fma.rn.f32 	%f419, %f178, %f130, %f418;
	fma.rn.f32 	%f420, %f179, %f131, %f419;
	fma.rn.f32 	%f421, %f180, %f132, %f420;
	fma.rn.f32 	%f422, %f181, %f133, %f421;
	fma.rn.f32 	%f423, %f182, %f134, %f422;
	fma.rn.f32 	%f424, %f183, %f135, %f423;
	fma.rn.f32 	%f425, %f184, %f136, %f424;
	fma.rn.f32 	%f426, %f185, %f137, %f425;
	fma.rn.f32 	%f427, %f186, %f138, %f426;
	fma.rn.f32 	%f428, %f187, %f139, %f427;
	fma.rn.f32 	%f477, %f188, %f140, %f428;
	bar.sync 	0;
	add.s32 	%r201, %r201, 16;
	shl.b32 	%r177, %r63, 4;
	add.s32 	%r200, %r200, %r177;
	add.s32 	%r199, %r199, 16;
	add.s32 	%r198, %r198, %r177;
	add.s32 	%r197, %r197, 16;
	add.s32 	%r196, %r196, %r177;
	add.s32 	%r195, %r195, 16;
	add.s32 	%r194, %r194, 16;
	add.s32 	%r193, %r193, 16;
	add.s32 	%r192, %r192, 16;
	add.s32 	%r191, %r191, 16;
	add.s32 	%r190, %r190, 16;
	add.s32 	%r189, %r189, %r177;
	add.s32 	%r188, %r188, 16;
	setp.lt.s32 	%p26, %r201, %r64;
	@%p26 bra 	$L__BB0_2;
$L__BB0_27:
	mov.u32 	%r178, %tid.y;
	mov.u32 	%r179, %ctaid.y;
	shl.b32 	%r180, %r179, 6;
	add.s32 	%r181, %r180, %r178;
	mov.u32 	%r182, %tid.x;
	mov.u32 	%r183, %ctaid.x;
	shl.b32 	%r184, %r183, 6;
	add.s32 	%r38, %r184, %r182;
	setp.lt.s32 	%p27, %r181, %r62;
	setp.lt.s32 	%p28, %r38, %r63;
	and.pred  	%p29, %p28, %p27;
	mad.lo.s32 	%r39, %r181, %r63, %r38;
	mul.wide.s32 	%rd27, %r39, 4;
	add.s64 	%rd4, %rd3, %rd27;
	@%p29 bra 	$L__BB0_28;
	bra.uni 	$L__BB0_29;
$L__BB0_28:
	ld.global.f32 	%f429, [%rd4];
	mul.f32 	%f430, %f50, %f429;
	fma.rn.f32 	%f431, %f49, %f492, %f430;
	st.global.f32 	[%rd4], %f431;
$L__BB0_29:
	setp.ge.s32 	%p30, %r181, %r62;
	add.s32 	%r54, %r38, 16;
	setp.ge.s32 	%p31, %r54, %r63;
	or.pred  	%p32, %p31, %p30;
	@%p32 bra 	$L__BB0_31;
	ld.global.f32 	%f432, [%rd4+64];
	mul.f32 	%f433, %f50, %f432;
	fma.rn.f32 	%f434, %f49, %f491, %f433;
	st.global.f32 	[%rd4+64], %f434;
$L__BB0_31:
	setp.ge.s32 	%p33, %r181, %r62;
	add.s32 	%r55, %r38, 32;
	setp.ge.s32 	%p34, %r55, %r63;
	or.pred  	%p35, %p34, %p33;
	@%p35 bra 	$L__BB0_33;
	ld.global.f32 	%f435, [%rd4+128];
	mul.f32 	%f436, %f50, %f435;
	fma.rn.f32 	%f437, %f49, %f490, %f436;
	st.global.f32 	[%rd4+128], %f437;
$L__BB0_33:
	setp.ge.s32 	%p36, %r181, %r62;
	add.s32 	%r56, %r38, 48;
	setp.ge.s32 	%p37, %r56, %r63;
	or.pred  	%p38, %p37, %p36;
	@%p38 bra 	$L__BB0_35;
	ld.global.f32 	%f438, [%rd4+192];
	mul.f32 	%f439, %f50, %f438;
	fma.rn.f32 	%f440, %f49, %f489, %f439;
	st.global.f32 	[%rd4+192], %f440;
$L__BB0_35:
	setp.ge.s32 	%p39, %r38, %r63;
	add.s32 	%r57, %r181, 16;
	setp.ge.s32 	%p40, %r57, %r62;
	shl.b32 	%r58, %r63, 4;
	add.s32 	%r185, %r39, %r58;
	mul.wide.s32 	%rd28, %r185, 4;
	add.s64 	%rd5, %rd3, %rd28;
	or.pred  	%p41, %p39, %p40;
	@%p41 bra 	$L__BB0_37;
	ld.global.f32 	%f441, [%rd5];
	mul.f32 	%f442, %f50, %f441;
	fma.rn.f32 	%f443, %f49, %f488, %f442;
	st.global.f32 	[%rd5], %f443;
$L__BB0_37:
	setp.ge.s32 	%p42, %r57, %r62;
	setp.ge.s32 	%p43, %r54, %r63;
	or.pred  	%p44, %p43, %p42;
	@%p44 bra 	$L__BB0_39;
	ld.global.f32 	%f444, [%rd5+64];
	mul.f32 	%f445, %f50, %f444;
	fma.rn.f32 	%f446, %f49, %f487, %f445;
	st.global.f32 	[%rd5+64], %f446;
$L__BB0_39:
	setp.ge.s32 	%p45, %r57, %r62;
	setp.ge.s32 	%p46, %r55, %r63;
	or.pred  	%p47, %p46, %p45;
	@%p47 bra 	$L__BB0_41;
	ld.global.f32 	%f447, [%rd5+128];
	mul.f32 	%f448, %f50, %f447;
	fma.rn.f32 	%f449, %f49, %f486, %f448;
	st.global.f32 	[%rd5+128], %f449;
$L__BB0_41:
	setp.ge.s32 	%p48, %r57, %r62;
	setp.ge.s32 	%p49, %r56, %r63;
	or.pred  	%p50, %p49, %p48;
	@%p50 bra 	$L__BB0_43;
	ld.global.f32 	%f450, [%rd5+192];
	mul.f32 	%f451, %f50, %f450;
	fma.rn.f32 	%f452, %f49, %f485, %f451;
	st.global.f32 	[%rd5+192], %f452;
$L__BB0_43:
	setp.ge.s32 	%p51, %r38, %r63;
	add.s32 	%r59, %r181, 32;
	setp.ge.s32 	%p52, %r59, %r62;
	shl.b32 	%r186, %r63, 5;
	add.s32 	%r60, %r39, %r186;
	mul.wide.s32 	%rd29, %r60, 4;
	add.s64 	%rd6, %rd3, %rd29;
	or.pred  	%p53, %p51, %p52;
	@%p53 bra 	$L__BB0_45;
	ld.global.f32 	%f453, [%rd6];
	mul.f32 	%f454, %f50, %f453;
	fma.rn.f32 	%f455, %f49, %f484, %f454;
	st.global.f32 	[%rd6], %f455;
$L__BB0_45:
	setp.ge.s32 	%p54, %r59, %r62;
	setp.ge.s32 	%p55, %r54, %r63;
	or.pred  	%p56, %p55, %p54;
	@%p56 bra 	$L__BB0_47;
	ld.global.f32 	%f456, [%rd6+64];
	mul.f32 	%f457, %f50, %f456;
	fma.rn.f32 	%f458, %f49, %f483, %f457;
	st.global.f32 	[%rd6+64], %f458;
$L__BB0_47:
	setp.ge.s32 	%p57, %r59, %r62;
	setp.ge.s32 	%p58, %r55, %r63;
	or.pred  	%p59, %p58, %p57;
	@%p59 bra 	$L__BB0_49;
	ld.global.f32 	%f459, [%rd6+128];
	mul.f32 	%f460, %f50, %f459;
	fma.rn.f32 	%f461, %f49, %f482, %f460;
	st.global.f32 	[%rd6+128], %f461;
$L__BB0_49:
	setp.ge.s32 	%p60, %r59, %r62;
	setp.ge.s32 	%p61, %r56, %r63;
	or.pred  	%p62, %p61, %p60;
	@%p62 bra 	$L__BB0_51;
	ld.global.f32 	%f462, [%rd6+192];
	mul.f32 	%f463, %f50, %f462;
	fma.rn.f32 	%f464, %f49, %f481, %f463;
	st.global.f32 	[%rd6+192], %f464;
$L__BB0_51:
	setp.ge.s32 	%p63, %r38, %r63;
	add.s32 	%r61, %r181, 48;
	setp.ge.s32 	%p64, %r61, %r62;
	add.s32 	%r187, %r60, %r58;
	mul.wide.s32 	%rd30, %r187, 4;
	add.s64 	%rd7, %rd3, %rd30;
	or.pred  	%p65, %p63, %p64;
	@%p65 bra 	$L__BB0_53;
	ld.global.f32 	%f465, [%rd7];
	mul.f32 	%f466, %f50, %f465;
	fma.rn.f32 	%f467, %f49, %f480, %f466;
	st.global.f32 	[%rd7], %f467;
$L__BB0_53:
	setp.ge.s32 	%p66, %r61, %r62;
	setp.ge.s32 	%p67, %r54, %r63;
	or.pred  	%p68, %p67, %p66;
	@%p68 bra 	$L__BB0_55;
	ld.global.f32 	%f468, [%rd7+64];
	mul.f32 	%f469, %f50, %f468;
	fma.rn.f32 	%f470, %f49, %f479, %f469;
	st.global.f32 	[%rd7+64], %f470;
$L__BB0_55:
	setp.ge.s32 	%p69, %r61, %r62;
	setp.ge.s32 	%p70, %r55, %r63;
	or.pred  	%p71, %p70, %p69;
	@%p71 bra 	$L__BB0_57;
	ld.global.f32 	%f471, [%rd7+128];
	mul.f32 	%f472, %f50, %f471;
	fma.rn.f32 	%f473, %f49, %f478, %f472;
	st.global.f32 	[%rd7+128], %f473;
$L__BB0_57:
	setp.ge.s32 	%p72, %r61, %r62;
	setp.ge.s32 	%p73, %r56, %r63;
	or.pred  	%p74, %p73, %p72;
	@%p74 bra 	$L__BB0_59;
	ld.global.f32 	%f474, [%rd7+192];
	mul.f32 	%f475, %f50, %f474;
	fma.rn.f32 	%f476, %f49, %f477, %f475;
	st.global.f32 	[%rd7+192], %f476;
$L__BB0_59:
	ret;

}


// ===== COMPILED SASS (sm_100) =====

	.target	sm_100

	.elftype	@"ET_EXEC"


//--------------------- .note.nv.tkinfo           --------------------------
	.section	.note.nv.tkinfo,"",@"SHT_NOTE"
	.sectionflags	@"SHF_NOTE_NV_TKINFO"
	.tkinfo
        /*0018*/ 	.word	0x00000002
        /*0030*/ 	.string	""
        /*0030*/ 	.string	"ptxas"
        /*0030*/ 	.string	"Cuda compilation tools, release 13.0, V13.0.88"
        /*0030*/ 	.string	"Build cuda_13.0.r13.0/compiler.36424714_0"
        /*0030*/ 	.string	"-arch sm_100 -m 64 "



//--------------------- .note.nv.cuinfo           --------------------------
	.section	.note.nv.cuinfo,"",@"SHT_NOTE"
	.sectionflags	@"SHF_NOTE_NV_CUINFO"
        /*0018*/ 	.short	0x0002
        /*001a*/ 	.short	0x0064
        /*001c*/ 	.short	0x0082
	.zero		2


//--------------------- .nv.info                  --------------------------
	.section	.nv.info,"",@"SHT_CUDA_INFO"
	.align	4


	//----- nvinfo : EIATTR_REGCOUNT
	.align		4
        /*0000*/ 	.byte	0x04, 0x2f
        /*0002*/ 	.short	(.L_1 - .L_0)
	.align		4
.L_0:
        /*0004*/ 	.word	index@(_Z20gemm_block_tiling_v3ILi64ELi64ELi16ELi16ELi16EEviiifPK6__halfS2_fPf)
        /*0008*/ 	.word	0x00000038


	//----- nvinfo : EIATTR_FRAME_SIZE
	.align		4
.L_1:
        /*000c*/ 	.byte	0x04, 0x11
        /*000e*/ 	.short	(.L_3 - .L_2)
	.align		4
.L_2:
        /*0010*/ 	.word	index@(_Z20gemm_block_tiling_v3ILi64ELi64ELi16ELi16ELi16EEviiifPK6__halfS2_fPf)
        /*0014*/ 	.word	0x00000000


	//----- nvinfo : EIATTR_MIN_STACK_SIZE
	.align		4
.L_3:
        /*0018*/ 	.byte	0x04, 0x12
        /*001a*/ 	.short	(.L_5 - .L_4)
	.align		4
.L_4:
        /*001c*/ 	.word	index@(_Z20gemm_block_tiling_v3ILi64ELi64ELi16ELi16ELi16EEviiifPK6__halfS2_fPf)
        /*0020*/ 	.word	0x00000000
.L_5:


//--------------------- .nv.compat                --------------------------
	.section	.nv.compat,"",@"SHT_CUDA_COMPAT_INFO"
	.align	4
        /*0000*/ 	.byte	0x02, 0x09, 0x00, 0x00, 0x02, 0x02, 0x01, 0x00, 0x02, 0x05, 0x05, 0x00, 0x03, 0x07, 0x01, 0x01
        /*0010*/ 	.byte	0x02, 0x03, 0x00, 0x00, 0x02, 0x06, 0x01, 0x00, 0x04, 0x0b, 0x08, 0x00, 0x09, 0x00, 0x00, 0x00
        /*0020*/ 	.byte	0x00, 0x00, 0x00, 0x00


//--------------------- .nv.info._Z20gemm_block_tiling_v3ILi64ELi64ELi16ELi16ELi16EEviiifPK6__halfS2_fPf --------------------------
	.section	.nv.info._Z20gemm_block_tiling_v3ILi64ELi64ELi16ELi16ELi16EEviiifPK6__halfS2_fPf,"",@"SHT_CUDA_INFO"
	.sectionflags	@""
	.align	4


	//----- nvinfo : EIATTR_CUDA_API_VERSION
	.align		4
        /*0000*/ 	.byte	0x04, 0x37
        /*0002*/ 	.short	(.L_7 - .L_6)
.L_6:
        /*0004*/ 	.word	0x00000082


	//----- nvinfo : EIATTR_KPARAM_INFO
	.align		4
.L_7:
        /*0008*/ 	.byte	0x04, 0x17
        /*000a*/ 	.short	(.L_9 - .L_8)
.L_8:
        /*000c*/ 	.word	0x00000000
        /*0010*/ 	.short	0x0007
        /*0012*/ 	.short	0x0028
        /*0014*/ 	.byte	0x00, 0xf5, 0x21, 0x00


	//----- nvinfo : EIATTR_KPARAM_INFO
	.align		4
.L_9:
        /*0018*/ 	.byte	0x04, 0x17
        /*001a*/ 	.short	(.L_11 - .L_10)
.L_10:
        /*001c*/ 	.word	0x00000000
        /*0020*/ 	.short	0x0006
        /*0022*/ 	.short	0x0020
        /*0024*/ 	.byte	0x00, 0xf0, 0x11, 0x00


	//----- nvinfo : EIATTR_KPARAM_INFO
	.align		4
.L_11:
        /*0028*/ 	.byte	0x04, 0x17
        /*002a*/ 	.short	(.L_13 - .L_12)
.L_12:
        /*002c*/ 	.word	0x00000000
        /*0030*/ 	.short	0x0005
        /*0032*/ 	.short	0x0018
        /*0034*/ 	.byte	0x00, 0xf5, 0x21, 0x00


	//----- nvinfo : EIATTR_KPARAM_INFO
	.align		4
.L_13:
        /*0038*/ 	.byte	0x04, 0x17
        /*003a*/ 	.short	(.L_15 - .L_14)
.L_14:
        /*003c*/ 	.word	0x00000000
        /*0040*/ 	.short	0x0004
        /*0042*/ 	.short	0x0010
        /*0044*/ 	.byte	0x00, 0xf5, 0x21, 0x00


	//----- nvinfo : EIATTR_KPARAM_INFO
	.align		4
.L_15:
        /*0048*/ 	.byte	0x04, 0x17
        /*004a*/ 	.short	(.L_17 - .L_16)
.L_16:
        /*004c*/ 	.word	0x00000000
        /*0050*/ 	.short	0x0003
        /*0052*/ 	.short	0x000c
        /*0054*/ 	.byte	0x00, 0xf0, 0x11, 0x00


	//----- nvinfo : EIATTR_KPARAM_INFO
	.align		4
.L_17:
        /*0058*/ 	.byte	0x04, 0x17
        /*005a*/ 	.short	(.L_19 - .L_18)
.L_18:
        /*005c*/ 	.word	0x00000000
        /*0060*/ 	.short	0x0002
        /*0062*/ 	.short	0x0008
        /*0064*/ 	.byte	0x00, 0xf0, 0x11, 0x00


	//----- nvinfo : EIATTR_KPARAM_INFO
	.align		4
.L_19:
        /*0068*/ 	.byte	0x04, 0x17
        /*006a*/ 	.short	(.L_21 - .L_20)
.L_20:
        /*006c*/ 	.word	0x00000000
        /*0070*/ 	.short	0x0001
        /*0072*/ 	.short	0x0004
        /*0074*/ 	.byte	0x00, 0xf0, 0x11, 0x00


	//----- nvinfo : EIATTR_KPARAM_INFO
	.align		4
.L_21:
        /*0078*/ 	.byte	0x04, 0x17
        /*007a*/ 	.short	(.L_23 - .L_22)
.L_22:
        /*007c*/ 	.word	0x00000000
        /*0080*/ 	.short	0x0000
        /*0082*/ 	.short	0x0000
        /*0084*/ 	.byte	0x00, 0xf0, 0x11, 0x00


	//----- nvinfo : EIATTR_SPARSE_MMA_MASK
	.align		4
.L_23:
        /*0088*/ 	.byte	0x03, 0x50
        /*008a*/ 	.short	0x0000


	//----- nvinfo : EIATTR_MAXREG_COUNT
	.align		4
        /*008c*/ 	.byte	0x03, 0x1b
        /*008e*/ 	.short	0x00ff


	//----- nvinfo : EIATTR_NUM_BARRIERS
	.align		4
        /*0090*/ 	.byte	0x02, 0x4c
        /*0092*/ 	.byte	0x01
	.zero		1


	//----- nvinfo : EIATTR_MERCURY_ISA_VERSION
	.align		4
        /*0094*/ 	.byte	0x03, 0x5f
        /*0096*/ 	.short	0x0101


	//----- nvinfo : EIATTR_VRC_CTA_INIT_COUNT
	.align		4
        /*0098*/ 	.byte	0x02, 0x4a
	.zero		1
	.zero		1


	//----- nvinfo : EIATTR_EXIT_INSTR_OFFSETS
	.align		4
        /*009c*/ 	.byte	0x04, 0x1c
        /*009e*/ 	.short	(.L_25 - .L_24)


	//   ....[0]....
.L_24:
        /*00a0*/ 	.word	0x00003110


	//   ....[1]....
        /*00a4*/ 	.word	0x00003180


	//----- nvinfo : EIATTR_CRS_STACK_SIZE
	.align		4
.L_25:
        /*00a8*/ 	.byte	0x04, 0x1e
        /*00aa*/ 	.short	(.L_27 - .L_26)
.L_26:
        /*00ac*/ 	.word	0x00000000


	//----- nvinfo : EIATTR_CBANK_PARAM_SIZE
	.align		4
.L_27:
        /*00b0*/ 	.byte	0x03, 0x19
        /*00b2*/ 	.short	0x0030


	//----- nvinfo : EIATTR_PARAM_CBANK
	.align		4
        /*00b4*/ 	.byte	0x04, 0x0a
        /*00b6*/ 	.short	(.L_29 - .L_28)
	.align		4
.L_28:
        /*00b8*/ 	.word	index@(.nv.constant0._Z20gemm_block_tiling_v3ILi64ELi64ELi16ELi16ELi16EEviiifPK6__halfS2_fPf)
        /*00bc*/ 	.short	0x0380
        /*00be*/ 	.short	0x0030


	//----- nvinfo : EIATTR_SW_WAR
	.align		4
.L_29:
        /*00c0*/ 	.byte	0x04, 0x36
        /*00c2*/ 	.short	(.L_31 - .L_30)
.L_30:
        /*00c4*/ 	.word	0x00000008
.L_31:


//--------------------- .nv.callgraph             --------------------------
	.section	.nv.callgraph,"",@"SHT_CUDA_CALLGRAPH"
	.align	4
	.sectionentsize	8
	.align		4
        /*0000*/ 	.word	0x00000000
	.align		4
        /*0004*/ 	.word	0xffffffff
	.align		4
        /*0008*/ 	.word	0x00000000
	.align		4
        /*000c*/ 	.word	0xfffffffe
	.align		4
        /*0010*/ 	.word	0x00000000
	.align		4
        /*0014*/ 	.word	0xfffffffd
	.align		4
        /*0018*/ 	.word	0x00000000
	.align		4
        /*001c*/ 	.word	0xfffffffc


//--------------------- .text._Z20gemm_block_tiling_v3ILi64ELi64ELi16ELi16ELi16EEviiifPK6__halfS2_fPf --------------------------
	.section	.text._Z20gemm_block_tiling_v3ILi64ELi64ELi16ELi16ELi16EEviiifPK6__halfS2_fPf,"ax",@progbits
	.align	128
        .global         _Z20gemm_block_tiling_v3ILi64ELi64ELi16ELi16ELi16EEviiifPK6__halfS2_fPf
        .type           _Z20gemm_block_tiling_v3ILi64ELi64ELi16ELi16ELi16EEviiifPK6__halfS2_fPf,@function
        .size           _Z20gemm_block_tiling_v3ILi64ELi64ELi16ELi16ELi16EEviiifPK6__halfS2_fPf,(.L_x_5 - _Z20gemm_block_tiling_v3ILi64ELi64ELi16ELi16ELi16EEviiifPK6__halfS2_fPf)
        .other          _Z20gemm_block_tiling_v3ILi64ELi64ELi16ELi16ELi16EEviiifPK6__halfS2_fPf,@"STO_CUDA_ENTRY STV_DEFAULT"
_Z20gemm_block_tiling_v3ILi64ELi64ELi16ELi16ELi16EEviiifPK6__halfS2_fPf:
.text._Z20gemm_block_tiling_v3ILi64ELi64ELi16ELi16ELi16EEviiifPK6__halfS2_fPf:
[----:B------:R-:W-:Y:S01]  /*0000*/  LDC R1, c[0x0][0x37c] ;  /* 0x0000df00ff017b82 */ /* 0x000fe20000000800 */
[----:B------:R-:W0:Y:S01]  /*0010*/  LDCU UR7, c[0x0][0x388] ;  /* 0x00007100ff0777ac */ /* 0x000e220008000800 */
[----:B------:R-:W1:Y:S01]  /*0020*/  S2R R15, SR_TID.Y ;  /* 0x00000000000f7919 */ /* 0x000e620000002200 */
[----:B------:R-:W-:Y:S01]  /*0030*/  HFMA2 R39, -RZ, RZ, 0, 0 ;  /* 0x00000000ff277431 */ /* 0x000fe200000001ff */
[----:B------:R-:W-:Y:S01]  /*0040*/  CS2R R34, SRZ ;  /* 0x0000000000227805 */ /* 0x000fe2000001ff00 */
[----:B------:R-:W-:Y:S01]  /*0050*/  HFMA2 R28, -RZ, RZ, 0, 0 ;  /* 0x00000000ff1c7431 */ /* 0x000fe200000001ff */
[----:B------:R-:W2:Y:S01]  /*0060*/  S2R R14, SR_TID.X ;  /* 0x00000000000e7919 */ /* 0x000ea20000002100 */
[----:B------:R-:W-:Y:S02]  /*0070*/  CS2R R44, SRZ ;  /* 0x00000000002c7805 */ /* 0x000fe4000001ff00 */
[----:B------:R-:W-:Y:S02]  /*0080*/  CS2R R32, SRZ ;  /* 0x0000000000207805 */ /* 0x000fe4000001ff00 */
[----:B------:R-:W-:-:S02]  /*0090*/  CS2R R42, SRZ ;  /* 0x00000000002a7805 */ /* 0x000fc4000001ff00 */
[----:B------:R-:W-:Y:S02]  /*00a0*/  MOV R40, RZ ;  /* 0x000000ff00287202 */ /* 0x000fe40000000f00 */
[----:B------:R-:W-:Y:S02]  /*00b0*/  CS2R R46, SRZ ;  /* 0x00000000002e7805 */ /* 0x000fe4000001ff00 */
[----:B------:R-:W-:Y:S02]  /*00c0*/  CS2R R48, SRZ ;  /* 0x0000000000307805 */ /* 0x000fe4000001ff00 */
[----:B------:R-:W-:Y:S01]  /*00d0*/  MOV R37, RZ ;  /* 0x000000ff00257202 */ /* 0x000fe20000000f00 */
[----:B------:R-:W3:Y:S01]  /*00e0*/  LDCU.64 UR8, c[0x0][0x358] ;  /* 0x00006b00ff0877ac */ /* 0x000ee20008000a00 */
[----:B0-----:R-:W-:-:S09]  /*00f0*/  UISETP.GE.AND UP0, UPT, UR7, 0x1, UPT ;  /* 0x000000010700788c */ /* 0x001fd2000bf06270 */
[----:B------:R-:W-:Y:S05]  /*0100*/  BRA.U !UP0, `(.L_x_0) ;  /* 0x0000002508e87547 */ /* 0x000fea000b800000 */
[----:B------:R-:W0:Y:S01]  /*0110*/  S2UR UR5, SR_CTAID.Y ;  /* 0x00000000000579c3 */ /* 0x000e220000002600 */
[----:B------:R-:W1:Y:S01]  /*0120*/  LDCU UR6, c[0x0][0x360] ;  /* 0x00006c00ff0677ac */ /* 0x000e620008000800 */
[----:B------:R-:W-:Y:S01]  /*0130*/  MOV R35, RZ ;  /* 0x000000ff00237202 */ /* 0x000fe20000000f00 */
[----:B------:R-:W4:Y:S05]  /*0140*/  LDCU UR15, c[0x0][0x388] ;  /* 0x00007100ff0f77ac */ /* 0x000f2a0008000800 */
[----:B------:R-:W5:Y:S01]  /*0150*/  S2UR UR4, SR_CTAID.X ;  /* 0x00000000000479c3 */ /* 0x000f620000002500 */
[----:B------:R-:W3:Y:S07]  /*0160*/  LDCU UR14, c[0x0][0x380] ;  /* 0x00007000ff0e77ac */ /* 0x000eee0008000800 */
[----:B------:R-:W4:Y:S01]  /*0170*/  LDC R0, c[0x0][0x384] ;  /* 0x0000e100ff007b82 */ /* 0x000f220000000800 */
[----:B-12---:R-:W-:Y:S01]  /*0180*/  IMAD R11, R15, UR6, R14 ;  /* 0x000000060f0b7c24 */ /* 0x006fe2000f8e020e */
[----:B0-----:R-:W-:-:S04]  /*0190*/  USHF.L.U32 UR5, UR5, 0x6, URZ ;  /* 0x0000000605057899 */ /* 0x001fc800080006ff */
[C---:B------:R-:W-:Y:S02]  /*01a0*/  IADD3 R7, PT, PT, R11.reuse, 0x100, RZ ;  /* 0x000001000b077810 */ /* 0x040fe40007ffe0ff */
[C---:B------:R-:W-:Y:S02]  /*01b0*/  IADD3 R6, PT, PT, R11.reuse, 0x200, RZ ;  /* 0x000002000b067810 */ /* 0x040fe40007ffe0ff */
[C---:B------:R-:W-:Y:S02]  /*01c0*/  IADD3 R5, PT, PT, R11.reuse, 0x300, RZ ;  /* 0x000003000b057810 */ /* 0x040fe40007ffe0ff */
[C---:B------:R-:W-:Y:S01]  /*01d0*/  LOP3.LUT R13, R11.reuse, 0xf, RZ, 0xc0, !PT ;  /* 0x0000000f0b0d7812 */ /* 0x040fe200078ec0ff */
[----:B-----5:R-:W-:Y:S01]  /*01e0*/  USHF.L.U32 UR4, UR4, 0x6, URZ ;  /* 0x0000000604047899 */ /* 0x020fe200080006ff */
[C---:B------:R-:W-:Y:S02]  /*01f0*/  LOP3.LUT R30, R11.reuse, 0x3f, RZ, 0xc0, !PT ;  /* 0x0000003f0b1e7812 */ /* 0x040fe400078ec0ff */
[----:B------:R-:W-:-:S02]  /*0200*/  LEA.HI R12, R11, UR5, RZ, 0x1c ;  /* 0x000000050b0c7c11 */ /* 0x000fc4000f8fe0ff */
[----:B------:R-:W-:Y:S02]  /*0210*/  LEA.HI R10, R7, UR5, RZ, 0x1c ;  /* 0x00000005070a7c11 */ /* 0x000fe4000f8fe0ff */
[----:B------:R-:W-:Y:S01]  /*0220*/  SHF.R.U32.HI R11, RZ, 0x6, R11 ;  /* 0x00000006ff0b7819 */ /* 0x000fe2000001160b */
[----:B------:R-:W-:Y:S01]  /*0230*/  IMAD R16, R12, UR7, R13 ;  /* 0x000000070c107c24 */ /* 0x000fe2000f8e020d */
[----:B------:R-:W-:Y:S02]  /*0240*/  SHF.R.U32.HI R7, RZ, 0x6, R7 ;  /* 0x00000006ff077819 */ /* 0x000fe40000011607 */
[----:B------:R-:W-:Y:S01]  /*0250*/  SHF.R.U32.HI R9, RZ, 0x6, R5 ;  /* 0x00000006ff097819 */ /* 0x000fe20000011605 */
[-C--:B----4-:R-:W-:Y:S01]  /*0260*/  IMAD R19, R11, R0.reuse, UR4 ;  /* 0x000000040b137e24 */ /* 0x090fe2000f8e0200 */
[----:B------:R-:W-:Y:S01]  /*0270*/  SHF.R.U32.HI R8, RZ, 0x6, R6 ;  /* 0x00000006ff087819 */ /* 0x000fe20000011606 */
[-C--:B------:R-:W-:Y:S01]  /*0280*/  IMAD R17, R7, R0.reuse, UR4 ;  /* 0x0000000407117e24 */ /* 0x080fe2000f8e0200 */
[----:B------:R-:W-:Y:S01]  /*0290*/  LEA.HI R6, R6, UR5, RZ, 0x1c ;  /* 0x0000000506067c11 */ /* 0x000fe2000f8fe0ff */
[-C--:B------:R-:W-:Y:S01]  /*02a0*/  IMAD R3, R9, R0.reuse, UR4 ;  /* 0x0000000409037e24 */ /* 0x080fe2000f8e0200 */
[----:B------:R-:W-:Y:S01]  /*02b0*/  LEA.HI R5, R5, UR5, RZ, 0x1c ;  /* 0x0000000505057c11 */ /* 0x000fe2000f8fe0ff */
[----:B------:R-:W-:Y:S01]  /*02c0*/  IMAD R15, R8, R0, UR4 ;  /* 0x00000004080f7e24 */ /* 0x000fe2000f8e0200 */
[----:B------:R-:W-:Y:S01]  /*02d0*/  IADD3 R4, PT, PT, R30, R19, RZ ;  /* 0x000000131e047210 */ /* 0x000fe20007ffe0ff */
[--C-:B------:R-:W-:Y:S01]  /*02e0*/  IMAD R18, R6, UR7, R13.reuse ;  /* 0x0000000706127c24 */ /* 0x100fe2000f8e020d */
[C---:B------:R-:W-:Y:S01]  /*02f0*/  IADD3 R0, PT, PT, R30.reuse, R17, RZ ;  /* 0x000000111e007210 */ /* 0x040fe20007ffe0ff */
[--C-:B------:R-:W-:Y:S01]  /*0300*/  IMAD R17, R5, UR7, R13.reuse ;  /* 0x0000000705117c24 */ /* 0x100fe2000f8e020d */
[----:B------:R-:W-:Y:S01]  /*0310*/  IADD3 R3, PT, PT, R30, R3, RZ ;  /* 0x000000031e037210 */ /* 0x000fe20007ffe0ff */
[----:B------:R-:W-:Y:S01]  /*0320*/  IMAD R19, R10, UR7, R13 ;  /* 0x000000070a137c24 */ /* 0x000fe2000f8e020d */
[----:B------:R-:W-:-:S02]  /*0330*/  IADD3 R2, PT, PT, R30, R15, RZ ;  /* 0x0000000f1e027210 */ /* 0x000fc40007ffe0ff */
[----:B------:R-:W-:Y:S01]  /*0340*/  IADD3 R30, PT, PT, R30, UR4, RZ ;  /* 0x000000041e1e7c10 */ /* 0x000fe2000fffe0ff */
[----:B---3--:R-:W-:-:S06]  /*0350*/  UMOV UR4, URZ ;  /* 0x000000ff00047c82 */ /* 0x008fcc0008000000 */
.L_x_1:
[----:B------:R-:W-:Y:S01]  /*0360*/  ISETP.GE.AND P0, PT, R13, UR15, PT ;  /* 0x0000000f0d007c0c */ /* 0x000fe2000bf06270 */
[----:B------:R-:W0:Y:S03]  /*0370*/  LDC R20, c[0x0][0x384] ;  /* 0x0000e100ff147b82 */ /* 0x000e260000000800 */
[----:B------:R-:W-:Y:S02]  /*0380*/  ISETP.LT.AND P1, PT, R12, UR14, !P0 ;  /* 0x0000000e0c007c0c */ /* 0x000fe4000c721270 */
[----:B------:R-:W-:Y:S02]  /*0390*/  ISETP.LT.AND P2, PT, R10, UR14, !P0 ;  /* 0x0000000e0a007c0c */ /* 0x000fe4000c741270 */
[----:B------:R-:W-:Y:S02]  /*03a0*/  ISETP.LT.AND P3, PT, R6, UR14, !P0 ;  /* 0x0000000e06007c0c */ /* 0x000fe4000c761270 */
[----:B------:R-:W-:-:S07]  /*03b0*/  ISETP.LT.AND P0, PT, R5, UR14, !P0 ;  /* 0x0000000e05007c0c */ /* 0x000fce000c701270 */
[----:B------:R-:W1:Y:S01]  /*03c0*/  @P1 LDC.64 R14, c[0x0][0x390] ;  /* 0x0000e400ff0e1b82 */ /* 0x000e620000000a00 */
[----:B------:R-:W-:-:S07]  /*03d0*/  @!P1 PRMT R36, RZ, 0x7610, R36 ;  /* 0x00007610ff249816 */ /* 0x000fce0000000024 */
[----:B------:R-:W2:Y:S01]  /*03e0*/  @P2 LDC.64 R24, c[0x0][0x390] ;  /* 0x0000e400ff182b82 */ /* 0x000ea20000000a00 */
[----:B------:R-:W-:-:S07]  /*03f0*/  @!P2 PRMT R29, RZ, 0x7610, R29 ;  /* 0x00007610ff1da816 */ /* 0x000fce000000001d */
[----:B------:R-:W3:Y:S01]  /*0400*/  @P3 LDC.64 R22, c[0x0][0x390] ;  /* 0x0000e400ff163b82 */ /* 0x000ee20000000a00 */
[----:B-1----:R-:W-:-:S05]  /*0410*/  @P1 IMAD.WIDE.U32 R14, R16, 0x2, R14 ;  /* 0x00000002100e1825 */ /* 0x002fca00078e000e */
[----:B------:R1:W4:Y:S01]  /*0420*/  @P1 LDG.E.U16 R36, desc[UR8][R14.64] ;  /* 0x000000080e241981 */ /* 0x000322000c1e1500 */
[----:B------:R-:W-:Y:S01]  /*0430*/  ISETP.GE.AND P1, PT, R11, UR15, PT ;  /* 0x0000000f0b007c0c */ /* 0x000fe2000bf26270 */
[----:B--2---:R-:W-:-:S03]  /*0440*/  @P2 IMAD.WIDE.U32 R24, R19, 0x2, R24 ;  /* 0x0000000213182825 */ /* 0x004fc600078e0018 */
[CC--:B0-----:R-:W-:Y:S02]  /*0450*/  ISETP.GE.OR P1, PT, R30.reuse, R20.reuse, P1 ;  /* 0x000000141e00720c */ /* 0x0c1fe40000f26670 */
[----:B------:R0:W2:Y:S01]  /*0460*/  @P2 LDG.E.U16 R29, desc[UR8][R24.64] ;  /* 0x00000008181d2981 */ /* 0x0000a2000c1e1500 */
[----:B-1----:R-:W1:Y:S01]  /*0470*/  @P0 LDC.64 R14, c[0x0][0x390] ;  /* 0x0000e400ff0e0b82 */ /* 0x002e620000000a00 */
[----:B------:R-:W-:-:S04]  /*0480*/  ISETP.GE.AND P2, PT, R30, R20, PT ;  /* 0x000000141e00720c */ /* 0x000fc80003f46270 */
[----:B------:R-:W-:Y:S02]  /*0490*/  ISETP.LT.AND P4, PT, R7, UR15, !P2 ;  /* 0x0000000f07007c0c */ /* 0x000fe4000d781270 */
[----:B------:R-:W-:-:S03]  /*04a0*/  ISETP.LT.AND P5, PT, R8, UR15, !P2 ;  /* 0x0000000f08007c0c */ /* 0x000fc6000d7a1270 */
[----:B------:R-:W5:Y:S01]  /*04b0*/  @!P1 LDC.64 R26, c[0x0][0x398] ;  /* 0x0000e600ff1a9b82 */ /* 0x000f620000000a00 */
[----:B------:R-:W-:Y:S01]  /*04c0*/  ISETP.LT.AND P2, PT, R9, UR15, !P2 ;  /* 0x0000000f09007c0c */ /* 0x000fe2000d741270 */
[----:B---3--:R-:W-:Y:S01]  /*04d0*/  @P3 IMAD.WIDE.U32 R22, R18, 0x2, R22 ;  /* 0x0000000212163825 */ /* 0x008fe200078e0016 */
[----:B------:R-:W-:Y:S02]  /*04e0*/  @!P3 PRMT R21, RZ, 0x7610, R21 ;  /* 0x00007610ff15b816 */ /* 0x000fe40000000015 */
[----:B------:R-:W-:-:S04]  /*04f0*/  @!P0 PRMT R31, RZ, 0x7610, R31 ;  /* 0x00007610ff1f8816 */ /* 0x000fc8000000001f */
[----:B------:R3:W2:Y:S01]  /*0500*/  @P3 LDG.E.U16 R21, desc[UR8][R22.64] ;  /* 0x0000000816153981 */ /* 0x0006a2000c1e1500 */
[----:B0-----:R-:W0:Y:S01]  /*0510*/  @P4 LDC.64 R24, c[0x0][0x398] ;  /* 0x0000e600ff184b82 */ /* 0x001e220000000a00 */
[----:B-1----:R-:W-:-:S07]  /*0520*/  @P0 IMAD.WIDE.U32 R14, R17, 0x2, R14 ;  /* 0x00000002110e0825 */ /* 0x002fce00078e000e */
[----:B---3--:R-:W1:Y:S01]  /*0530*/  @P5 LDC.64 R22, c[0x0][0x398] ;  /* 0x0000e600ff165b82 */ /* 0x008e620000000a00 */
[----:B------:R3:W2:Y:S07]  /*0540*/  @P0 LDG.E.U16 R31, desc[UR8][R14.64] ;  /* 0x000000080e1f0981 */ /* 0x0006ae000c1e1500 */
[----:B---3--:R-:W3:Y:S01]  /*0550*/  @P2 LDC.64 R14, c[0x0][0x398] ;  /* 0x0000e600ff0e2b82 */ /* 0x008ee20000000a00 */
[----:B-----5:R-:W-:Y:S01]  /*0560*/  @!P1 IMAD.WIDE R26, R4, 0x2, R26 ;  /* 0x00000002041a9825 */ /* 0x020fe200078e021a */
[----:B------:R-:W-:-:S02]  /*0570*/  @!P4 PRMT R38, RZ, 0x7610, R38 ;  /* 0x00007610ff26c816 */ /* 0x000fc40000000026 */
[----:B------:R-:W-:Y:S01]  /*0580*/  @!P5 PRMT R41, RZ, 0x7610, R41 ;  /* 0x00007610ff29d816 */ /* 0x000fe20000000029 */
[----:B0-----:R-:W-:Y:S02]  /*0590*/  @P4 IMAD.WIDE R24, R0, 0x2, R24 ;  /* 0x0000000200184825 */ /* 0x001fe400078e0218 */
[----:B------:R-:W5:Y:S01]  /*05a0*/  @!P1 LDG.E.U16 R26, desc[UR8][R26.64] ;  /* 0x000000081a1a9981 */ /* 0x000f62000c1e1500 */
[----:B------:R-:W-:-:S03]  /*05b0*/  @!P2 PRMT R52, RZ, 0x7610, R52 ;  /* 0x00007610ff34a816 */ /* 0x000fc60000000034 */
[----:B------:R-:W5:Y:S01]  /*05c0*/  @P4 LDG.E.U16 R38, desc[UR8][R24.64] ;  /* 0x0000000818264981 */ /* 0x000f62000c1e1500 */
[----:B-1----:R-:W-:-:S05]  /*05d0*/  @P5 IMAD.WIDE R22, R2, 0x2, R22 ;  /* 0x0000000202165825 */ /* 0x002fca00078e0216 */
[----:B------:R-:W5:Y:S01]  /*05e0*/  @P5 LDG.E.U16 R41, desc[UR8][R22.64] ;  /* 0x0000000816295981 */ /* 0x000f62000c1e1500 */
[----:B---3--:R-:W-:-:S05]  /*05f0*/  @P2 IMAD.WIDE R14, R3, 0x2, R14 ;  /* 0x00000002030e2825 */ /* 0x008fca00078e020e */
[----:B------:R0:W3:Y:S02]  /*0600*/  @P2 LDG.E.U16 R52, desc[UR8][R14.64] ;  /* 0x000000080e342981 */ /* 0x0000e4000c1e1500 */
[----:B0-----:R-:W0:Y:S01]  /*0610*/  S2R R15, SR_TID.Y ;  /* 0x00000000000f7919 */ /* 0x001e220000002200 */
[----:B------:R-:W0:Y:S01]  /*0620*/  S2R R14, SR_TID.X ;  /* 0x00000000000e7919 */ /* 0x000e220000002100 */
[----:B------:R-:W0:Y:S01]  /*0630*/  LDCU UR5, c[0x0][0x360] ;  /* 0x00006c00ff0577ac */ /* 0x000e220008000800 */
[----:B------:R-:W1:Y:S01]  /*0640*/  S2UR UR6, SR_CgaCtaId ;  /* 0x00000000000679c3 */ /* 0x000e620000008800 */
[----:B------:R-:W1:Y:S01]  /*0650*/  LDCU UR10, c[0x0][0x360] ;  /* 0x00006c00ff0a77ac */ /* 0x000e620008000800 */
[----:B------:R-:W1:Y:S01]  /*0660*/  LDCU UR11, c[0x0][0x360] ;  /* 0x00006c00ff0b77ac */ /* 0x000e620008000800 */
[----:B0-----:R-:W-:Y:S01]  /*0670*/  IMAD R24, R15, UR5, R14 ;  /* 0x000000050f187c24 */ /* 0x001fe2000f8e020e */
[----:B------:R-:W-:Y:S02]  /*0680*/  UMOV UR5, 0x400 ;  /* 0x0000040000057882 */ /* 0x000fe40000000000 */
[----:B-1----:R-:W-:-:S02]  /*0690*/  ULEA UR7, UR6, UR5, 0x18 ;  /* 0x0000000506077291 */ /* 0x002fc4000f8ec0ff */
[----:B------:R-:W-:-:S04]  /*06a0*/  SHF.L.U32 R24, R24, 0x1, RZ ;  /* 0x0000000118187819 */ /* 0x000fc800000006ff */
[C---:B------:R-:W-:Y:S02]  /*06b0*/  LOP3.LUT R22, R24.reuse, 0x1e, RZ, 0xc0, !PT ;  /* 0x0000001e18167812 */ /* 0x040fe400078ec0ff */
[----:B------:R-:W-:-:S04]  /*06c0*/  LOP3.LUT R23, R24, 0xffffffe0, RZ, 0xc0, !PT ;  /* 0xffffffe018177812 */ /* 0x000fc800078ec0ff */
[----:B------:R-:W-:Y:S01]  /*06d0*/  IADD3 R23, PT, PT, R23, UR7, R22 ;  /* 0x0000000717177c10 */ /* 0x000fe2000fffe016 */
[----:B------:R-:W-:Y:S01]  /*06e0*/  IMAD R22, R15, UR10, R14 ;  /* 0x0000000a0f167c24 */ /* 0x000fe2000f8e020e */
[----:B------:R-:W0:Y:S04]  /*06f0*/  LDCU UR10, c[0x0][0x360] ;  /* 0x00006c00ff0a77ac */ /* 0x000e280008000800 */
[----:B------:R-:W-:-:S04]  /*0700*/  SHF.L.U32 R22, R22, 0x1, RZ ;  /* 0x0000000116167819 */ /* 0x000fc800000006ff */
[----:B------:R-:W-:-:S04]  /*0710*/  IADD3 R24, PT, PT, R22, 0x200, RZ ;  /* 0x0000020016187810 */ /* 0x000fc80007ffe0ff */
[----:B------:R-:W-:Y:S01]  /*0720*/  LOP3.LUT R25, R24, 0xffffffe0, RZ, 0xc0, !PT ;  /* 0xffffffe018197812 */ /* 0x000fe200078ec0ff */
[----:B------:R-:W-:Y:S01]  /*0730*/  IMAD R24, R15, UR11, R14 ;  /* 0x0000000b0f187c24 */ /* 0x000fe2000f8e020e */
[----:B------:R-:W1:Y:S01]  /*0740*/  LDCU UR11, c[0x0][0x360] ;  /* 0x00006c00ff0b77ac */ /* 0x000e620008000800 */
[----:B------:R-:W-:-:S03]  /*0750*/  LOP3.LUT R22, R22, 0x1e, RZ, 0xc0, !PT ;  /* 0x0000001e16167812 */ /* 0x000fc600078ec0ff */
[----:B------:R-:W-:Y:S01]  /*0760*/  SHF.L.U32 R24, R24, 0x1, RZ ;  /* 0x0000000118187819 */ /* 0x000fe200000006ff */
[----:B------:R-:W0:Y:S01]  /*0770*/  LDCU UR12, c[0x0][0x360] ;  /* 0x00006c00ff0c77ac */ /* 0x000e220008000800 */
[----:B------:R-:W-:Y:S02]  /*0780*/  IADD3 R22, PT, PT, R25, UR7, R22 ;  /* 0x0000000719167c10 */ /* 0x000fe4000fffe016 */
[C---:B------:R-:W-:Y:S02]  /*0790*/  IADD3 R25, PT, PT, R24.reuse, 0x400, RZ ;  /* 0x0000040018197810 */ /* 0x040fe40007ffe0ff */
[----:B------:R-:W-:Y:S02]  /*07a0*/  LOP3.LUT R24, R24, 0x1e, RZ, 0xc0, !PT ;  /* 0x0000001e18187812 */ /* 0x000fe400078ec0ff */
[----:B------:R-:W-:-:S04]  /*07b0*/  LOP3.LUT R25, R25, 0xffffffe0, RZ, 0xc0, !PT ;  /* 0xffffffe019197812 */ /* 0x000fc800078ec0ff */
[----:B------:R-:W-:Y:S01]  /*07c0*/  IADD3 R24, PT, PT, R25, UR7, R24 ;  /* 0x0000000719187c10 */ /* 0x000fe2000fffe018 */
[C-C-:B-1----:R-:W-:Y:S01]  /*07d0*/  IMAD R25, R15.reuse, UR11, R14.reuse ;  /* 0x0000000b0f197c24 */ /* 0x142fe2000f8e020e */
[----:B------:R-:W-:Y:S01]  /*07e0*/  UIADD3 UR5, UPT, UPT, UR5, 0x800, URZ ;  /* 0x0000080005057890 */ /* 0x000fe2000fffe0ff */
[----:B0-----:R-:W-:-:S03]  /*07f0*/  IMAD R27, R15, UR12, R14 ;  /* 0x0000000c0f1b7c24 */ /* 0x001fc6000f8e020e */
[----:B------:R-:W-:Y:S01]  /*0800*/  SHF.L.U32 R25, R25, 0x1, RZ ;  /* 0x0000000119197819 */ /* 0x000fe200000006ff */
[----:B------:R-:W-:Y:S01]  /*0810*/  ULEA UR5, UR6, UR5, 0x18 ;  /* 0x0000000506057291 */ /* 0x000fe2000f8ec0ff */
[----:B------:R-:W-:Y:S01]  /*0820*/  SHF.L.U32 R27, R27, 0x1, RZ ;  /* 0x000000011b1b7819 */ /* 0x000fe200000006ff */
[----:B----4-:R0:W-:Y:S02]  /*0830*/  STS.U16 [R23], R36 ;  /* 0x0000002417007388 */ /* 0x0101e40000000400 */
[----:B0-----:R-:W-:Y:S01]  /*0840*/  IMAD R23, R15, UR10, R14 ;  /* 0x0000000a0f177c24 */ /* 0x001fe2000f8e020e */
[----:B------:R-:W0:Y:S01]  /*0850*/  LDCU UR10, c[0x0][0x360] ;  /* 0x00006c00ff0a77ac */ /* 0x000e220008000800 */
[----:B------:R-:W1:Y:S03]  /*0860*/  LDCU UR13, c[0x0][0x360] ;  /* 0x00006c00ff0d77ac */ /* 0x000e660008000800 */
[----:B------:R-:W-:Y:S01]  /*0870*/  SHF.L.U32 R23, R23, 0x1, RZ ;  /* 0x0000000117177819 */ /* 0x000fe200000006ff */
[----:B--2---:R2:W-:Y:S03]  /*0880*/  STS.U16 [R22], R29 ;  /* 0x0000001d16007388 */ /* 0x0045e60000000400 */
[C---:B--2---:R-:W-:Y:S01]  /*0890*/  IADD3 R22, PT, PT, R23.reuse, 0x600, RZ ;  /* 0x0000060017167810 */ /* 0x044fe20007ffe0ff */
[----:B------:R2:W-:Y:S01]  /*08a0*/  STS.U16 [R24], R21 ;  /* 0x0000001518007388 */ /* 0x0005e20000000400 */
[----:B------:R-:W-:-:S02]  /*08b0*/  LOP3.LUT R23, R23, 0x1e, RZ, 0xc0, !PT ;  /* 0x0000001e17177812 */ /* 0x000fc400078ec0ff */
[----:B------:R-:W-:Y:S01]  /*08c0*/  LOP3.LUT R22, R22, 0xffffffe0, RZ, 0xc0, !PT ;  /* 0xffffffe016167812 */ /* 0x000fe200078ec0ff */
[--C-:B0-----:R-:W-:Y:S01]  /*08d0*/  IMAD R29, R15, UR10, R14.reuse ;  /* 0x0000000a0f1d7c24 */ /* 0x101fe2000f8e020e */
[C---:B--2---:R-:W-:Y:S02]  /*08e0*/  LOP3.LUT R21, R25.reuse, 0x7e, RZ, 0xc0, !PT ;  /* 0x0000007e19157812 */ /* 0x044fe400078ec0ff */
[----:B------:R-:W-:Y:S02]  /*08f0*/  LOP3.LUT R24, R25, 0xffffff80, RZ, 0xc0, !PT ;  /* 0xffffff8019187812 */ /* 0x000fe400078ec0ff */
[----:B------:R-:W-:Y:S02]  /*0900*/  IADD3 R22, PT, PT, R22, UR7, R23 ;  /* 0x0000000716167c10 */ /* 0x000fe4000fffe017 */
[----:B------:R-:W-:Y:S01]  /*0910*/  IADD3 R25, PT, PT, R24, UR5, R21 ;  /* 0x0000000518197c10 */ /* 0x000fe2000fffe015 */
[----:B-1----:R-:W-:Y:S01]  /*0920*/  IMAD R21, R15, UR13, R14 ;  /* 0x0000000d0f157c24 */ /* 0x002fe2000f8e020e */
[----:B------:R-:W-:-:S02]  /*0930*/  IADD3 R23, PT, PT, R27, 0x200, RZ ;  /* 0x000002001b177810 */ /* 0x000fc40007ffe0ff */
[----:B------:R-:W-:Y:S02]  /*0940*/  LOP3.LUT R27, R27, 0x7e, RZ, 0xc0, !PT ;  /* 0x0000007e1b1b7812 */ /* 0x000fe400078ec0ff */
[----:B------:R-:W-:Y:S02]  /*0950*/  LOP3.LUT R24, R23, 0xffffff80, RZ, 0xc0, !PT ;  /* 0xffffff8017187812 */ /* 0x000fe400078ec0ff */
[----:B------:R-:W-:Y:S02]  /*0960*/  SHF.L.U32 R29, R29, 0x1, RZ ;  /* 0x000000011d1d7819 */ /* 0x000fe400000006ff */
[----:B------:R-:W-:Y:S02]  /*0970*/  SHF.L.U32 R23, R21, 0x1, RZ ;  /* 0x0000000115177819 */ /* 0x000fe400000006ff */
[----:B------:R-:W-:Y:S02]  /*0980*/  IADD3 R27, PT, PT, R24, UR5, R27 ;  /* 0x00000005181b7c10 */ /* 0x000fe4000fffe01b */
[----:B------:R-:W-:-:S02]  /*0990*/  IADD3 R21, PT, PT, R29, 0x400, RZ ;  /* 0x000004001d157810 */ /* 0x000fc40007ffe0ff */
[----:B------:R-:W-:Y:S01]  /*09a0*/  IADD3 R24, PT, PT, R23, 0x600, RZ ;  /* 0x0000060017187810 */ /* 0x000fe20007ffe0ff */
[----:B------:R0:W-:Y:S01]  /*09b0*/  STS.U16 [R22], R31 ;  /* 0x0000001f16007388 */ /* 0x0001e20000000400 */
[----:B------:R-:W-:Y:S02]  /*09c0*/  LOP3.LUT R29, R29, 0x7e, RZ, 0xc0, !PT ;  /* 0x0000007e1d1d7812 */ /* 0x000fe400078ec0ff */
[----:B------:R-:W-:Y:S02]  /*09d0*/  LOP3.LUT R23, R23, 0x7e, RZ, 0xc0, !PT ;  /* 0x0000007e17177812 */ /* 0x000fe400078ec0ff */
[----:B------:R-:W-:Y:S02]  /*09e0*/  LOP3.LUT R24, R24, 0xffffff80, RZ, 0xc0, !PT ;  /* 0xffffff8018187812 */ /* 0x000fe400078ec0ff */
[----:B------:R-:W-:Y:S02]  /*09f0*/  @P1 PRMT R26, RZ, 0x7610, R26 ;  /* 0x00007610ff1a1816 */ /* 0x000fe4000000001a */
[----:B0-----:R-:W-:-:S04]  /*0a00*/  LOP3.LUT R22, R21, 0xffffff80, RZ, 0xc0, !PT ;  /* 0xffffff8015167812 */ /* 0x001fc800078ec0ff */
[----:B------:R-:W-:Y:S02]  /*0a10*/  IADD3 R36, PT, PT, R22, UR5, R29 ;  /* 0x0000000516247c10 */ /* 0x000fe4000fffe01d */
[----:B------:R-:W-:Y:S01]  /*0a20*/  IADD3 R29, PT, PT, R24, UR5, R23 ;  /* 0x00000005181d7c10 */ /* 0x000fe2000fffe017 */
[----:B-----5:R-:W-:Y:S04]  /*0a30*/  STS.U16 [R25], R26 ;  /* 0x0000001a19007388 */ /* 0x020fe80000000400 */
[----:B------:R-:W-:Y:S04]  /*0a40*/  STS.U16 [R27], R38 ;  /* 0x000000261b007388 */ /* 0x000fe80000000400 */
[----:B------:R-:W-:Y:S04]  /*0a50*/  STS.U16 [R36], R41 ;  /* 0x0000002924007388 */ /* 0x000fe80000000400 */
[----:B---3--:R-:W-:Y:S01]  /*0a60*/  STS.U16 [R29], R52 ;  /* 0x000000341d007388 */ /* 0x008fe20000000400 */
[----:B------:R-:W-:Y:S01]  /*0a70*/  LEA R21, R14, UR5, 0x1 ;  /* 0x000000050e157c11 */ /* 0x000fe2000f8e08ff */
[----:B------:R-:W-:Y:S01]  /*0a80*/  BAR.SYNC.DEFER_BLOCKING 0x0 ;  /* 0x0000000000007b1d */ /* 0x000fe20000010000 */
[----:B------:R-:W-:-:S05]  /*0a90*/  LEA R31, R15, UR7, 0x5 ;  /* 0x000000070f1f7c11 */ /* 0x000fca000f8e28ff */
[----:B------:R-:W0:Y:S04]  /*0aa0*/  LDS.64 R22, [R31] ;  /* 0x000000001f167984 */ /* 0x000e280000000a00 */
[----:B------:R-:W1:Y:S04]  /*0ab0*/  LDS.U16 R53, [R21+0x40] ;  /* 0x0000400015357984 */ /* 0x000e680000000400 */
[----:B------:R-:W2:Y:S04]  /*0ac0*/  LDS.U16 R51, [R21] ;  /* 0x0000000015337984 */ /* 0x000ea80000000400 */
[----:B------:R-:W3:Y:S04]  /*0ad0*/  LDS.U16 R50, [R21+0x20] ;  /* 0x0000200015327984 */ /* 0x000ee80000000400 */
[----:B------:R-:W4:Y:S04]  /*0ae0*/  LDS.U16 R38, [R21+0x60] ;  /* 0x0000600015267984 */ /* 0x000f280000000400 */
[----:B------:R-:W5:Y:S04]  /*0af0*/  LDS.64 R24, [R31+0x200] ;  /* 0x000200001f187984 */ /* 0x000f680000000a00 */
[----:B------:R-:W5:Y:S01]  /*0b00*/  LDS.64 R26, [R31+0x400] ;  /* 0x000400001f1a7984 */ /* 0x000f620000000a00 */
[----:B0-----:R-:W-:-:S02]  /*0b10*/  HADD2.F32 R52, -RZ, R22.H0_H0 ;  /* 0x20000016ff347230 */ /* 0x001fc40000004100 */
[----:B-1----:R-:W-:Y:S02]  /*0b20*/  HADD2.F32 R41, -RZ, R53.H0_H0 ;  /* 0x20000035ff297230 */ /* 0x002fe40000004100 */
[----:B--2---:R-:W-:-:S03]  /*0b30*/  HADD2.F32 R51, -RZ, R51.H0_H0 ;  /* 0x20000033ff337230 */ /* 0x004fc60000004100 */
[----:B------:R-:W-:Y:S01]  /*0b40*/  FFMA R36, R52, R41, R28 ;  /* 0x0000002934247223 */ /* 0x000fe2000000001c */
[----:B---3--:R-:W-:Y:S02]  /*0b50*/  HADD2.F32 R50, -RZ, R50.H0_H0 ;  /* 0x20000032ff327230 */ /* 0x008fe40000004100 */
[----:B----4-:R-:W-:Y:S02]  /*0b60*/  HADD2.F32 R38, -RZ, R38.H0_H0 ;  /* 0x20000026ff267230 */ /* 0x010fe40000004100 */
[----:B-----5:R-:W-:Y:S02]  /*0b70*/  HADD2.F32 R29, -RZ, R24.H0_H0 ;  /* 0x20000018ff1d7230 */ /* 0x020fe40000004100 */
[----:B------:R-:W-:-:S03]  /*0b80*/  HADD2.F32 R28, -RZ, R26.H0_H0 ;  /* 0x2000001aff1c7230 */ /* 0x000fc60000004100 */
[-C--:B------:R-:W-:Y:S01]  /*0b90*/  FFMA R48, R51, R29.reuse, R48 ;  /* 0x0000001d33307223 */ /* 0x080fe20000000030 */
[-C--:B------:R-:W-:Y:S01]  /*0ba0*/  FFMA R34, R50, R29.reuse, R34 ;  /* 0x0000001d32227223 */ /* 0x080fe20000000022 */
[-C--:B------:R-:W-:Y:S01]  /*0bb0*/  FFMA R46, R41, R29.reuse, R46 ;  /* 0x0000001d292e7223 */ /* 0x080fe2000000002e */
[----:B------:R-:W-:Y:S01]  /*0bc0*/  FFMA R43, R38, R29, R43 ;  /* 0x0000001d262b7223 */ /* 0x000fe2000000002b */
[-C--:B------:R-:W-:Y:S01]  /*0bd0*/  FFMA R32, R51, R28.reuse, R32 ;  /* 0x0000001c33207223 */ /* 0x080fe20000000020 */
[-C--:B------:R-:W-:Y:S01]  /*0be0*/  FFMA R45, R50, R28.reuse, R45 ;  /* 0x0000001c322d7223 */ /* 0x080fe2000000002d */
[-C--:B------:R-:W-:Y:S01]  /*0bf0*/  FFMA R40, R41, R28.reuse, R40 ;  /* 0x0000001c29287223 */ /* 0x080fe20000000028 */
[----:B------:R-:W-:Y:S02]  /*0c00*/  FFMA R39, R38, R28, R39 ;  /* 0x0000001c26277223 */ /* 0x000fe40000000027 */
[----:B------:R-:W0:Y:S01]  /*0c10*/  LDS.64 R28, [R31+0x600] ;  /* 0x000600001f1c7984 */ /* 0x000e220000000a00 */
[C---:B------:R-:W-:Y:S01]  /*0c20*/  FFMA R49, R52.reuse, R51, R49 ;  /* 0x0000003334317223 */ /* 0x040fe20000000031 */
[C---:B------:R-:W-:Y:S01]  /*0c30*/  FFMA R37, R52.reuse, R50, R37 ;  /* 0x0000003234257223 */ /* 0x040fe20000000025 */
[----:B------:R-:W-:Y:S01]  /*0c40*/  FFMA R47, R52, R38, R47 ;  /* 0x00000026342f7223 */ /* 0x000fe2000000002f */
[----:B0-----:R-:W-:-:S05]  /*0c50*/  HADD2.F32 R52, -RZ, R28.H0_H0 ;  /* 0x2000001cff347230 */ /* 0x001fca0000004100 */
[-C--:B------:R-:W-:Y:S02]  /*0c60*/  FFMA R42, R51, R52.reuse, R42 ;  /* 0x00000034332a7223 */ /* 0x080fe4000000002a */
[----:B------:R-:W0:Y:S01]  /*0c70*/  LDS.U16 R51, [R21+0x80] ;  /* 0x0000800015337984 */ /* 0x000e220000000400 */
[-C--:B------:R-:W-:Y:S01]  /*0c80*/  FFMA R35, R38, R52.reuse, R35 ;  /* 0x0000003426237223 */ /* 0x080fe20000000023 */
[----:B------:R-:W-:Y:S01]  /*0c90*/  FFMA R44, R41, R52, R44 ;  /* 0x00000034292c7223 */ /* 0x000fe2000000002c */
[----:B------:R-:W-:Y:S02]  /*0ca0*/  HADD2.F32 R38, -RZ, R24.H1_H1 ;  /* 0x30000018ff267230 */ /* 0x000fe40000004100 */
[----:B------:R-:W1:Y:S01]  /*0cb0*/  LDS.U16 R24, [R21+0xa0] ;  /* 0x0000a00015187984 */ /* 0x000e620000000400 */
[----:B------:R-:W-:-:S03]  /*0cc0*/  HADD2.F32 R41, -RZ, R26.H1_H1 ;  /* 0x3000001aff297230 */ /* 0x000fc60000004100 */
[----:B------:R-:W2:Y:S01]  /*0cd0*/  LDS.U16 R26, [R21+0xc0] ;  /* 0x0000c000151a7984 */ /* 0x000ea20000000400 */
[----:B------:R-:W-:Y:S02]  /*0ce0*/  HADD2.F32 R22, -RZ, R22.H1_H1 ;  /* 0x30000016ff167230 */ /* 0x000fe40000004100 */
[----:B------:R-:W-:Y:S02]  /*0cf0*/  HADD2.F32 R28, -RZ, R28.H1_H1 ;  /* 0x3000001cff1c7230 */ /* 0x000fe40000004100 */
[----:B------:R-:W-:Y:S02]  /*0d00*/  FFMA R33, R50, R52, R33 ;  /* 0x0000003432217223 */ /* 0x000fe40000000021 */
[----:B------:R-:W-:Y:S04]  /*0d10*/  LDS.U16 R50, [R21+0x100] ;  /* 0x0001000015327984 */ /* 0x000fe80000000400 */
[----:B------:R-:W-:Y:S01]  /*0d20*/  LDS.U16 R52, [R21+0x180] ;  /* 0x0001800015347984 */ /* 0x000fe20000000400 */
[----:B0-----:R-:W-:-:S05]  /*0d30*/  HADD2.F32 R51, -RZ, R51.H0_H0 ;  /* 0x20000033ff337230 */ /* 0x001fca0000004100 */
[C---:B------:R-:W-:Y:S01]  /*0d40*/  FFMA R49, R22.reuse, R51, R49 ;  /* 0x0000003316317223 */ /* 0x040fe20000000031 */
[C---:B------:R-:W-:Y:S01]  /*0d50*/  FFMA R48, R51.reuse, R38, R48 ;  /* 0x0000002633307223 */ /* 0x040fe20000000030 */
[CC--:B------:R-:W-:Y:S01]  /*0d60*/  FFMA R32, R51.reuse, R41.reuse, R32 ;  /* 0x0000002933207223 */ /* 0x0c0fe20000000020 */
[----:B------:R-:W-:Y:S02]  /*0d70*/  FFMA R42, R51, R28, R42 ;  /* 0x0000001c332a7223 */ /* 0x000fe4000000002a */
[----:B------:R-:W0:Y:S01]  /*0d80*/  LDS.U16 R51, [R21+0xe0] ;  /* 0x0000e00015337984 */ /* 0x000e220000000400 */
[----:B-1----:R-:W-:Y:S02]  /*0d90*/  HADD2.F32 R53, -RZ, R24.H0_H0 ;  /* 0x20000018ff357230 */ /* 0x002fe40000004100 */
[----:B--2---:R-:W-:Y:S02]  /*0da0*/  HADD2.F32 R24, -RZ, R26.H0_H0 ;  /* 0x2000001aff187230 */ /* 0x004fe40000004100 */
[----:B------:R-:W1:Y:S03]  /*0db0*/  LDS.U16 R26, [R21+0x140] ;  /* 0x00014000151a7984 */ /* 0x000e660000000400 */
[----:B------:R-:W-:Y:S01]  /*0dc0*/  FFMA R36, R22, R24, R36 ;  /* 0x0000001816247223 */ /* 0x000fe20000000024 */
[C---:B------:R-:W-:Y:S01]  /*0dd0*/  FFMA R46, R24.reuse, R38, R46 ;  /* 0x00000026182e7223 */ /* 0x040fe2000000002e */
[C---:B------:R-:W-:Y:S01]  /*0de0*/  FFMA R40, R24.reuse, R41, R40 ;  /* 0x0000002918287223 */ /* 0x040fe20000000028 */
[----:B------:R-:W-:-:S02]  /*0df0*/  FFMA R44, R24, R28, R44 ;  /* 0x0000001c182c7223 */ /* 0x000fc4000000002c */
[----:B------:R-:W2:Y:S01]  /*0e00*/  LDS.U16 R24, [R21+0x120] ;  /* 0x0001200015187984 */ /* 0x000ea20000000400 */
[----:B------:R-:W-:Y:S01]  /*0e10*/  FFMA R37, R22, R53, R37 ;  /* 0x0000003516257223 */ /* 0x000fe20000000025 */
[C---:B------:R-:W-:Y:S01]  /*0e20*/  FFMA R34, R53.reuse, R38, R34 ;  /* 0x0000002635227223 */ /* 0x040fe20000000022 */
[C---:B------:R-:W-:Y:S01]  /*0e30*/  FFMA R45, R53.reuse, R41, R45 ;  /* 0x00000029352d7223 */ /* 0x040fe2000000002d */
[----:B------:R-:W-:Y:S01]  /*0e40*/  FFMA R33, R53, R28, R33 ;  /* 0x0000001c35217223 */ /* 0x000fe20000000021 */
[----:B0-----:R-:W-:-:S05]  /*0e50*/  HADD2.F32 R51, -RZ, R51.H0_H0 ;  /* 0x20000033ff337230 */ /* 0x001fca0000004100 */
[----:B------:R-:W-:Y:S01]  /*0e60*/  FFMA R22, R22, R51, R47 ;  /* 0x0000003316167223 */ /* 0x000fe2000000002f */
[C---:B------:R-:W-:Y:S01]  /*0e70*/  FFMA R43, R51.reuse, R38, R43 ;  /* 0x00000026332b7223 */ /* 0x040fe2000000002b */
[C---:B------:R-:W-:Y:S01]  /*0e80*/  FFMA R39, R51.reuse, R41, R39 ;  /* 0x0000002933277223 */ /* 0x040fe20000000027 */
[----:B------:R-:W-:Y:S01]  /*0e90*/  FFMA R35, R51, R28, R35 ;  /* 0x0000001c33237223 */ /* 0x000fe20000000023 */
[----:B------:R-:W-:Y:S01]  /*0ea0*/  HADD2.F32 R51, -RZ, R50.H0_H0 ;  /* 0x20000032ff337230 */ /* 0x000fe20000004100 */
[----:B------:R-:W-:Y:S01]  /*0eb0*/  LDS.U16 R28, [R21+0x1a0] ;  /* 0x0001a000151c7984 */ /* 0x000fe20000000400 */
[----:B------:R-:W-:Y:S02]  /*0ec0*/  HADD2.F32 R50, -RZ, R23.H0_H0 ;  /* 0x20000017ff327230 */ /* 0x000fe40000004100 */
[----:B------:R-:W-:Y:S02]  /*0ed0*/  HADD2.F32 R47, -RZ, R25.H0_H0 ;  /* 0x20000019ff2f7230 */ /* 0x000fe40000004100 */
[----:B------:R-:W-:-:S02]  /*0ee0*/  HADD2.F32 R41, -RZ, R27.H0_H0 ;  /* 0x2000001bff297230 */ /* 0x000fc40000004100 */
[----:B------:R-:W-:Y:S02]  /*0ef0*/  HADD2.F32 R38, -RZ, R29.H0_H0 ;  /* 0x2000001dff267230 */ /* 0x000fe40000004100 */
[----:B------:R-:W-:Y:S01]  /*0f00*/  FFMA R49, R50, R51, R49 ;  /* 0x0000003332317223 */ /* 0x000fe20000000031 */
[C---:B------:R-:W-:Y:S01]  /*0f10*/  FFMA R48, R51.reuse, R47, R48 ;  /* 0x0000002f33307223 */ /* 0x040fe20000000030 */
[C---:B------:R-:W-:Y:S01]  /*0f20*/  FFMA R32, R51.reuse, R41, R32 ;  /* 0x0000002933207223 */ /* 0x040fe20000000020 */
[----:B------:R-:W-:Y:S01]  /*0f30*/  FFMA R42, R51, R38, R42 ;  /* 0x00000026332a7223 */ /* 0x000fe2000000002a */
[----:B-1----:R-:W-:Y:S01]  /*0f40*/  HADD2.F32 R26, -RZ, R26.H0_H0 ;  /* 0x2000001aff1a7230 */ /* 0x002fe20000004100 */
[----:B------:R-:W0:Y:S01]  /*0f50*/  LDS.U16 R51, [R21+0x160] ;  /* 0x0001600015337984 */ /* 0x000e220000000400 */
[----:B--2---:R-:W-:-:S03]  /*0f60*/  HADD2.F32 R24, -RZ, R24.H0_H0 ;  /* 0x20000018ff187230 */ /* 0x004fc60000004100 */
[----:B------:R-:W-:Y:S01]  /*0f70*/  FFMA R36, R50, R26, R36 ;  /* 0x0000001a32247223 */ /* 0x000fe20000000024 */
[C---:B------:R-:W-:Y:S01]  /*0f80*/  FFMA R46, R26.reuse, R47, R46 ;  /* 0x0000002f1a2e7223 */ /* 0x040fe2000000002e */
[C---:B------:R-:W-:Y:S01]  /*0f90*/  FFMA R40, R26.reuse, R41, R40 ;  /* 0x000000291a287223 */ /* 0x040fe20000000028 */
[----:B------:R-:W-:Y:S01]  /*0fa0*/  FFMA R44, R26, R38, R44 ;  /* 0x000000261a2c7223 */ /* 0x000fe2000000002c */
[----:B------:R-:W-:Y:S01]  /*0fb0*/  FFMA R37, R50, R24, R37 ;  /* 0x0000001832257223 */ /* 0x000fe20000000025 */
[C---:B------:R-:W-:Y:S01]  /*0fc0*/  FFMA R34, R24.reuse, R47, R34 ;  /* 0x0000002f18227223 */ /* 0x040fe20000000022 */
[C---:B------:R-:W-:Y:S01]  /*0fd0*/  FFMA R45, R24.reuse, R41, R45 ;  /* 0x00000029182d7223 */ /* 0x040fe2000000002d */
[----:B------:R-:W-:Y:S01]  /*0fe0*/  FFMA R33, R24, R38, R33 ;  /* 0x0000002618217223 */ /* 0x000fe20000000021 */
[----:B------:R-:W1:Y:S04]  /*0ff0*/  LDS.U16 R26, [R21+0x1c0] ;  /* 0x0001c000151a7984 */ /* 0x000e680000000400 */
[----:B------:R-:W2:Y:S01]  /*1000*/  LDS.U16 R24, [R21+0x1e0] ;  /* 0x0001e00015187984 */ /* 0x000ea20000000400 */
[----:B------:R-:W-:-:S02]  /*1010*/  HADD2.F32 R23, -RZ, R23.H1_H1 ;  /* 0x30000017ff177230 */ /* 0x000fc40000004100 */
[----:B------:R-:W-:Y:S02]  /*1020*/  HADD2.F32 R52, -RZ, R52.H0_H0 ;  /* 0x20000034ff347230 */ /* 0x000fe40000004100 */
[----:B------:R-:W-:Y:S02]  /*1030*/  HADD2.F32 R25, -RZ, R25.H1_H1 ;  /* 0x30000019ff197230 */ /* 0x000fe40000004100 */
[----:B------:R-:W-:Y:S02]  /*1040*/  HADD2.F32 R27, -RZ, R27.H1_H1 ;  /* 0x3000001bff1b7230 */ /* 0x000fe40000004100 */
[----:B------:R-:W-:Y:S02]  /*1050*/  HADD2.F32 R29, -RZ, R29.H1_H1 ;  /* 0x3000001dff1d7230 */ /* 0x000fe40000004100 */
[----:B------:R-:W-:Y:S01]  /*1060*/  FFMA R48, R52, R25, R48 ;  /* 0x0000001934307223 */ /* 0x000fe20000000030 */
[----:B0-----:R-:W-:-:S05]  /*1070*/  HADD2.F32 R51, -RZ, R51.H0_H0 ;  /* 0x20000033ff337230 */ /* 0x001fca0000004100 */
[C---:B------:R-:W-:Y:S01]  /*1080*/  FFMA R38, R51.reuse, R38, R35 ;  /* 0x0000002633267223 */ /* 0x040fe20000000023 */
[----:B------:R-:W-:Y:S02]  /*1090*/  HADD2.F32 R35, -RZ, R28.H0_H0 ;  /* 0x2000001cff237230 */ /* 0x000fe40000004100 */
[C---:B------:R-:W-:Y:S01]  /*10a0*/  FFMA R43, R51.reuse, R47, R43 ;  /* 0x0000002f332b7223 */ /* 0x040fe2000000002b */
[----:B-1----:R-:W-:Y:S02]  /*10b0*/  HADD2.F32 R28, -RZ, R26.H0_H0 ;  /* 0x2000001aff1c7230 */ /* 0x002fe40000004100 */
[----:B--2---:R-:W-:Y:S02]  /*10c0*/  HADD2.F32 R26, -RZ, R24.H0_H0 ;  /* 0x20000018ff1a7230 */ /* 0x004fe40000004100 */
[----:B------:R-:W-:Y:S01]  /*10d0*/  FFMA R22, R50, R51, R22 ;  /* 0x0000003332167223 */ /* 0x000fe20000000016 */
[----:B------:R-:W-:Y:S01]  /*10e0*/  FFMA R39, R51, R41, R39 ;  /* 0x0000002933277223 */ /* 0x000fe20000000027 */
[----:B------:R-:W-:Y:S01]  /*10f0*/  FFMA R37, R23, R35, R37 ;  /* 0x0000002317257223 */ /* 0x000fe20000000025 */
[C---:B------:R-:W-:Y:S01]  /*1100*/  FFMA R34, R35.reuse, R25, R34 ;  /* 0x0000001923227223 */ /* 0x040fe20000000022 */
[C---:B------:R-:W-:Y:S01]  /*1110*/  FFMA R45, R35.reuse, R27, R45 ;  /* 0x0000001b232d7223 */ /* 0x040fe2000000002d */
[----:B------:R-:W-:Y:S01]  /*1120*/  FFMA R33, R35, R29, R33 ;  /* 0x0000001d23217223 */ /* 0x000fe20000000021 */
[-C--:B------:R-:W-:Y:S01]  /*1130*/  FFMA R46, R28, R25.reuse, R46 ;  /* 0x000000191c2e7223 */ /* 0x080fe2000000002e */
[----:B------:R-:W-:Y:S01]  /*1140*/  FFMA R43, R26, R25, R43 ;  /* 0x000000191a2b7223 */ /* 0x000fe2000000002b */
[----:B------:R-:W0:Y:S04]  /*1150*/  LDS.U16 R51, [R21+0x200] ;  /* 0x0002000015337984 */ /* 0x000e280000000400 */
[----:B------:R-:W1:Y:S04]  /*1160*/  LDS.U16 R50, [R21+0x220] ;  /* 0x0002200015327984 */ /* 0x000e680000000400 */
[----:B------:R-:W2:Y:S04]  /*1170*/  LDS.U16 R41, [R21+0x240] ;  /* 0x0002400015297984 */ /* 0x000ea80000000400 */
[----:B------:R-:W3:Y:S04]  /*1180*/  LDS.U16 R35, [R21+0x260] ;  /* 0x0002600015237984 */ /* 0x000ee80000000400 */
[----:B------:R-:W4:Y:S01]  /*1190*/  LDS.64 R24, [R31+0x208] ;  /* 0x000208001f187984 */ /* 0x000f220000000a00 */
[C---:B------:R-:W-:Y:S01]  /*11a0*/  FFMA R49, R23.reuse, R52, R49 ;  /* 0x0000003417317223 */ /* 0x040fe20000000031 */
[-C--:B------:R-:W-:Y:S01]  /*11b0*/  FFMA R32, R52, R27.reuse, R32 ;  /* 0x0000001b34207223 */ /* 0x080fe20000000020 */
[C---:B------:R-:W-:Y:S01]  /*11c0*/  FFMA R36, R23.reuse, R28, R36 ;  /* 0x0000001c17247223 */ /* 0x040fe20000000024 */
[-C--:B------:R-:W-:Y:S01]  /*11d0*/  FFMA R40, R28, R27.reuse, R40 ;  /* 0x0000001b1c287223 */ /* 0x080fe20000000028 */
[----:B------:R-:W-:Y:S01]  /*11e0*/  FFMA R47, R23, R26, R22 ;  /* 0x0000001a172f7223 */ /* 0x000fe20000000016 */
[C---:B------:R-:W-:Y:S01]  /*11f0*/  FFMA R39, R26.reuse, R27, R39 ;  /* 0x0000001b1a277223 */ /* 0x040fe20000000027 */
[-C--:B------:R-:W-:Y:S01]  /*1200*/  FFMA R38, R26, R29.reuse, R38 ;  /* 0x0000001d1a267223 */ /* 0x080fe20000000026 */
[----:B------:R-:W5:Y:S04]  /*1210*/  LDS.64 R22, [R31+0x8] ;  /* 0x000008001f167984 */ /* 0x000f680000000a00 */
[----:B------:R-:W5:Y:S01]  /*1220*/  LDS.64 R26, [R31+0x408] ;  /* 0x000408001f1a7984 */ /* 0x000f620000000a00 */
[-C--:B------:R-:W-:Y:S01]  /*1230*/  FFMA R44, R28, R29.reuse, R44 ;  /* 0x0000001d1c2c7223 */ /* 0x080fe2000000002c */
[----:B------:R-:W-:Y:S01]  /*1240*/  FFMA R42, R52, R29, R42 ;  /* 0x0000001d342a7223 */ /* 0x000fe2000000002a */
[----:B0-----:R-:W-:-:S02]  /*1250*/  HADD2.F32 R51, -RZ, R51.H0_H0 ;  /* 0x20000033ff337230 */ /* 0x001fc40000004100 */
[----:B-1----:R-:W-:Y:S02]  /*1260*/  HADD2.F32 R50, -RZ, R50.H0_H0 ;  /* 0x20000032ff327230 */ /* 0x002fe40000004100 */
[----:B--2---:R-:W-:Y:S02]  /*1270*/  HADD2.F32 R41, -RZ, R41.H0_H0 ;  /* 0x20000029ff297230 */ /* 0x004fe40000004100 */
[----:B---3--:R-:W-:Y:S02]  /*1280*/  HADD2.F32 R35, -RZ, R35.H0_H0 ;  /* 0x20000023ff237230 */ /* 0x008fe40000004100 */
[----:B----4-:R-:W-:-:S05]  /*1290*/  HADD2.F32 R28, -RZ, R24.H0_H0 ;  /* 0x20000018ff1c7230 */ /* 0x010fca0000004100 */
[-C--:B------:R-:W-:Y:S01]  /*12a0*/  FFMA R48, R51, R28.reuse, R48 ;  /* 0x0000001c33307223 */ /* 0x080fe20000000030 */
[-C--:B------:R-:W-:Y:S01]  /*12b0*/  FFMA R34, R50, R28.reuse, R34 ;  /* 0x0000001c32227223 */ /* 0x080fe20000000022 */
[-C--:B------:R-:W-:Y:S01]  /*12c0*/  FFMA R46, R41, R28.reuse, R46 ;  /* 0x0000001c292e7223 */ /* 0x080fe2000000002e */
[----:B------:R-:W-:Y:S01]  /*12d0*/  FFMA R43, R35, R28, R43 ;  /* 0x0000001c232b7223 */ /* 0x000fe2000000002b */
[----:B-----5:R-:W-:Y:S02]  /*12e0*/  HADD2.F32 R29, -RZ, R22.H0_H0 ;  /* 0x20000016ff1d7230 */ /* 0x020fe40000004100 */
[----:B------:R-:W-:-:S03]  /*12f0*/  HADD2.F32 R28, -RZ, R26.H0_H0 ;  /* 0x2000001aff1c7230 */ /* 0x000fc60000004100 */
[C---:B------:R-:W-:Y:S01]  /*1300*/  FFMA R49, R29.reuse, R51, R49 ;  /* 0x000000331d317223 */ /* 0x040fe20000000031 */
[C---:B------:R-:W-:Y:S01]  /*1310*/  FFMA R37, R29.reuse, R50, R37 ;  /* 0x000000321d257223 */ /* 0x040fe20000000025 */
[C---:B------:R-:W-:Y:S01]  /*1320*/  FFMA R36, R29.reuse, R41, R36 ;  /* 0x000000291d247223 */ /* 0x040fe20000000024 */
[----:B------:R-:W-:Y:S01]  /*1330*/  FFMA R47, R29, R35, R47 ;  /* 0x000000231d2f7223 */ /* 0x000fe2000000002f */
[-C--:B------:R-:W-:Y:S01]  /*1340*/  FFMA R32, R51, R28.reuse, R32 ;  /* 0x0000001c33207223 */ /* 0x080fe20000000020 */
[-C--:B------:R-:W-:Y:S01]  /*1350*/  FFMA R45, R50, R28.reuse, R45 ;  /* 0x0000001c322d7223 */ /* 0x080fe2000000002d */
[-C--:B------:R-:W-:Y:S01]  /*1360*/  FFMA R40, R41, R28.reuse, R40 ;  /* 0x0000001c29287223 */ /* 0x080fe20000000028 */
[----:B------:R-:W-:Y:S02]  /*1370*/  FFMA R39, R35, R28, R39 ;  /* 0x0000001c23277223 */ /* 0x000fe40000000027 */
[----:B------:R-:W0:Y:S02]  /*1380*/  LDS.64 R28, [R31+0x608] ;  /* 0x000608001f1c7984 */ /* 0x000e240000000a00 */
[----:B0-----:R-:W-:-:S05]  /*1390*/  HADD2.F32 R52, -RZ, R28.H0_H0 ;  /* 0x2000001cff347230 */ /* 0x001fca0000004100 */
[-C--:B------:R-:W-:Y:S02]  /*13a0*/  FFMA R42, R51, R52.reuse, R42 ;  /* 0x00000034332a7223 */ /* 0x080fe4000000002a */
[----:B------:R-:W0:Y:S01]  /*13b0*/  LDS.U16 R51, [R21+0x280] ;  /* 0x0002800015337984 */ /* 0x000e220000000400 */
[-C--:B------:R-:W-:Y:S01]  /*13c0*/  FFMA R38, R35, R52.reuse, R38 ;  /* 0x0000003423267223 */ /* 0x080fe20000000026 */
[----:B------:R-:W-:Y:S02]  /*13d0*/  HADD2.F32 R35, -RZ, R24.H1_H1 ;  /* 0x30000018ff237230 */ /* 0x000fe40000004100 */
[----:B------:R-:W1:Y:S01]  /*13e0*/  LDS.U16 R24, [R21+0x2a0] ;  /* 0x0002a00015187984 */ /* 0x000e620000000400 */
[----:B------:R-:W-:Y:S01]  /*13f0*/  FFMA R44, R41, R52, R44 ;  /* 0x00000034292c7223 */ /* 0x000fe2000000002c */
[----:B------:R-:W-:Y:S02]  /*1400*/  HADD2.F32 R41, -RZ, R26.H1_H1 ;  /* 0x3000001aff297230 */ /* 0x000fe40000004100 */
[----:B------:R-:W2:Y:S01]  /*1410*/  LDS.U16 R26, [R21+0x2c0] ;  /* 0x0002c000151a7984 */ /* 0x000ea20000000400 */
[----:B------:R-:W-:-:S02]  /*1420*/  HADD2.F32 R22, -RZ, R22.H1_H1 ;  /* 0x30000016ff167230 */ /* 0x000fc40000004100 */
[----:B------:R-:W-:Y:S02]  /*1430*/  HADD2.F32 R28, -RZ, R28.H1_H1 ;  /* 0x3000001cff1c7230 */ /* 0x000fe40000004100 */
[----:B------:R-:W-:Y:S02]  /*1440*/  FFMA R33, R50, R52, R33 ;  /* 0x0000003432217223 */ /* 0x000fe40000000021 */
[----:B------:R-:W-:Y:S04]  /*1450*/  LDS.U16 R50, [R21+0x300] ;  /* 0x0003000015327984 */ /* 0x000fe80000000400 */
[----:B------:R-:W-:Y:S01]  /*1460*/  LDS.U16 R52, [R21+0x380] ;  /* 0x0003800015347984 */ /* 0x000fe20000000400 */
[----:B0-----:R-:W-:-:S05]  /*1470*/  HADD2.F32 R51, -RZ, R51.H0_H0 ;  /* 0x20000033ff337230 */ /* 0x001fca0000004100 */
[----:B------:R-:W-:Y:S01]  /*1480*/  FFMA R49, R22, R51, R49 ;  /* 0x0000003316317223 */ /* 0x000fe20000000031 */
[C---:B------:R-:W-:Y:S01]  /*1490*/  FFMA R48, R51.reuse, R35, R48 ;  /* 0x0000002333307223 */ /* 0x040fe20000000030 */
[C---:B------:R-:W-:Y:S01]  /*14a0*/  FFMA R32, R51.reuse, R41, R32 ;  /* 0x0000002933207223 */ /* 0x040fe20000000020 */
[----:B------:R-:W-:Y:S02]  /*14b0*/  FFMA R42, R51, R28, R42 ;  /* 0x0000001c332a7223 */ /* 0x000fe4000000002a */
[----:B------:R-:W0:Y:S01]  /*14c0*/  LDS.U16 R51, [R21+0x2e0] ;  /* 0x0002e00015337984 */ /* 0x000e220000000400 */
[----:B-1----:R-:W-:-:S05]  /*14d0*/  HADD2.F32 R24, -RZ, R24.H0_H0 ;  /* 0x20000018ff187230 */ /* 0x002fca0000004100 */
[----:B------:R-:W-:Y:S01]  /*14e0*/  FFMA R37, R22, R24, R37 ;  /* 0x0000001816257223 */ /* 0x000fe20000000025 */
[C---:B------:R-:W-:Y:S01]  /*14f0*/  FFMA R34, R24.reuse, R35, R34 ;  /* 0x0000002318227223 */ /* 0x040fe20000000022 */
[C---:B------:R-:W-:Y:S01]  /*1500*/  FFMA R45, R24.reuse, R41, R45 ;  /* 0x00000029182d7223 */ /* 0x040fe2000000002d */
[----:B------:R-:W-:Y:S01]  /*1510*/  FFMA R33, R24, R28, R33 ;  /* 0x0000001c18217223 */ /* 0x000fe20000000021 */
[----:B--2---:R-:W-:Y:S02]  /*1520*/  HADD2.F32 R24, -RZ, R26.H0_H0 ;  /* 0x2000001aff187230 */ /* 0x004fe40000004100 */
[----:B------:R-:W1:Y:S03]  /*1530*/  LDS.U16 R26, [R21+0x340] ;  /* 0x00034000151a7984 */ /* 0x000e660000000400 */
[----:B------:R-:W-:Y:S01]  /*1540*/  FFMA R36, R22, R24, R36 ;  /* 0x0000001816247223 */ /* 0x000fe20000000024 */
[C---:B------:R-:W-:Y:S01]  /*1550*/  FFMA R46, R24.reuse, R35, R46 ;  /* 0x00000023182e7223 */ /* 0x040fe2000000002e */
[C---:B------:R-:W-:Y:S01]  /*1560*/  FFMA R40, R24.reuse, R41, R40 ;  /* 0x0000002918287223 */ /* 0x040fe20000000028 */
[----:B------:R-:W-:-:S02]  /*1570*/  FFMA R44, R24, R28, R44 ;  /* 0x0000001c182c7223 */ /* 0x000fc4000000002c */
[----:B------:R-:W2:Y:S01]  /*1580*/  LDS.U16 R24, [R21+0x320] ;  /* 0x0003200015187984 */ /* 0x000ea20000000400 */
        /* <DEDUP_REMOVED lines=42> */
[C---:B------:R-:W-:Y:S01]  /*1830*/  FFMA R37, R23.reuse, R38, R37 ;  /* 0x0000002617257223 */ /* 0x040fe20000000025 */
        /* <DEDUP_REMOVED lines=44> */
[----:B------:R-:W-:-:S03]  /*1b00*/  FFMA R44, R41, R52, R44 ;  /* 0x00000034292c7223 */ /* 0x000fc6000000002c */
[----:B------:R-:W1:Y:S01]  /*1b10*/  LDS.U16 R41, [R21+0x4c0] ;  /* 0x0004c00015297984 */ /* 0x000e620000000400 */
[----:B------:R-:W-:-:S03]  /*1b20*/  FFMA R33, R38, R52, R33 ;  /* 0x0000003426217223 */ /* 0x000fc60000000021 */
[----:B------:R-:W2:Y:S01]  /*1b30*/  LDS.U16 R38, [R21+0x4a0] ;  /* 0x0004a00015267984 */ /* 0x000ea20000000400 */
[----:B------:R-:W-:Y:S01]  /*1b40*/  FFMA R35, R50, R52, R35 ;  /* 0x0000003432237223 */ /* 0x000fe20000000023 */
[----:B------:R-:W-:Y:S02]  /*1b50*/  HADD2.F32 R22, -RZ, R22.H1_H1 ;  /* 0x30000016ff167230 */ /* 0x000fe40000004100 */
[----:B------:R-:W-:Y:S02]  /*1b60*/  HADD2.F32 R24, -RZ, R24.H1_H1 ;  /* 0x30000018ff187230 */ /* 0x000fe40000004100 */
[----:B------:R-:W-:Y:S02]  /*1b70*/  HADD2.F32 R26, -RZ, R26.H1_H1 ;  /* 0x3000001aff1a7230 */ /* 0x000fe40000004100 */
[----:B------:R-:W-:Y:S02]  /*1b80*/  HADD2.F32 R28, -RZ, R28.H1_H1 ;  /* 0x3000001cff1c7230 */ /* 0x000fe40000004100 */
[----:B0-----:R-:W-:-:S02]  /*1b90*/  HADD2.F32 R50, -RZ, R51.H0_H0 ;  /* 0x20000033ff327230 */ /* 0x001fc40000004100 */
[----:B-1----:R-:W-:-:S03]  /*1ba0*/  HADD2.F32 R41, -RZ, R41.H0_H0 ;  /* 0x20000029ff297230 */ /* 0x002fc60000004100 */
[----:B------:R-:W-:Y:S01]  /*1bb0*/  FFMA R49, R22, R50, R49 ;  /* 0x0000003216317223 */ /* 0x000fe20000000031 */
[C---:B------:R-:W-:Y:S01]  /*1bc0*/  FFMA R48, R50.reuse, R24, R48 ;  /* 0x0000001832307223 */ /* 0x040fe20000000030 */
[C---:B------:R-:W-:Y:S01]  /*1bd0*/  FFMA R32, R50.reuse, R26, R32 ;  /* 0x0000001a32207223 */ /* 0x040fe20000000020 */
[----:B------:R-:W-:Y:S02]  /*1be0*/  FFMA R42, R50, R28, R42 ;  /* 0x0000001c322a7223 */ /* 0x000fe4000000002a */
[----:B------:R-:W0:Y:S01]  /*1bf0*/  LDS.U16 R50, [R21+0x4e0] ;  /* 0x0004e00015327984 */ /* 0x000e220000000400 */
[----:B--2---:R-:W-:Y:S02]  /*1c00*/  HADD2.F32 R51, -RZ, R38.H0_H0 ;  /* 0x20000026ff337230 */ /* 0x004fe40000004100 */
[C---:B------:R-:W-:Y:S01]  /*1c10*/  FFMA R36, R22.reuse, R41, R36 ;  /* 0x0000002916247223 */ /* 0x040fe20000000024 */
[C---:B------:R-:W-:Y:S01]  /*1c20*/  FFMA R46, R41.reuse, R24, R46 ;  /* 0x00000018292e7223 */ /* 0x040fe2000000002e */
[C---:B------:R-:W-:Y:S01]  /*1c30*/  FFMA R40, R41.reuse, R26, R40 ;  /* 0x0000001a29287223 */ /* 0x040fe20000000028 */
[----:B------:R-:W-:Y:S01]  /*1c40*/  FFMA R44, R41, R28, R44 ;  /* 0x0000001c292c7223 */ /* 0x000fe2000000002c */
[----:B------:R-:W1:Y:S04]  /*1c50*/  LDS.U16 R38, [R21+0x500] ;  /* 0x0005000015267984 */ /* 0x000e680000000400 */
        /* <DEDUP_REMOVED lines=11> */
[----:B------:R-:W0:Y:S01]  /*1d10*/  LDS.U16 R24, [R21+0x540] ;  /* 0x0005400015187984 */ /* 0x000e220000000400 */
[----:B------:R-:W-:Y:S02]  /*1d20*/  HADD2.F32 R26, -RZ, R25.H0_H0 ;  /* 0x20000019ff1a7230 */ /* 0x000fe40000004100 */
[----:B-1----:R-:W-:Y:S01]  /*1d30*/  HADD2.F32 R51, -RZ, R38.H0_H0 ;  /* 0x20000026ff337230 */ /* 0x002fe20000004100 */
[----:B------:R-:W1:Y:S01]  /*1d40*/  LDS.U16 R28, [R21+0x560] ;  /* 0x00056000151c7984 */ /* 0x000e620000000400 */
[----:B------:R-:W-:-:S02]  /*1d50*/  HADD2.F32 R50, -RZ, R27.H0_H0 ;  /* 0x2000001bff327230 */ /* 0x000fc40000004100 */
[----:B--2---:R-:W-:Y:S02]  /*1d60*/  HADD2.F32 R52, -RZ, R41.H0_H0 ;  /* 0x20000029ff347230 */ /* 0x004fe40000004100 */
[----:B------:R-:W-:Y:S01]  /*1d70*/  HADD2.F32 R38, -RZ, R29.H0_H0 ;  /* 0x2000001dff267230 */ /* 0x000fe20000004100 */
[----:B------:R-:W2:Y:S02]  /*1d80*/  LDS.U16 R41, [R21+0x580] ;  /* 0x0005800015297984 */ /* 0x000ea40000000400 */
[----:B------:R-:W-:Y:S01]  /*1d90*/  FFMA R37, R22, R52, R37 ;  /* 0x0000003416257223 */ /* 0x000fe20000000025 */
[C---:B------:R-:W-:Y:S01]  /*1da0*/  FFMA R34, R52.reuse, R26, R34 ;  /* 0x0000001a34227223 */ /* 0x040fe20000000022 */
[C---:B------:R-:W-:Y:S01]  /*1db0*/  FFMA R45, R52.reuse, R50, R45 ;  /* 0x00000032342d7223 */ /* 0x040fe2000000002d */
[----:B------:R-:W-:Y:S02]  /*1dc0*/  FFMA R52, R52, R38, R33 ;  /* 0x0000002634347223 */ /* 0x000fe40000000021 */
[----:B------:R-:W3:Y:S01]  /*1dd0*/  LDS.U16 R33, [R21+0x5c0] ;  /* 0x0005c00015217984 */ /* 0x000ee20000000400 */
[----:B------:R-:W-:Y:S01]  /*1de0*/  FFMA R49, R22, R51, R49 ;  /* 0x0000003316317223 */ /* 0x000fe20000000031 */
[C---:B------:R-:W-:Y:S01]  /*1df0*/  FFMA R48, R51.reuse, R26, R48 ;  /* 0x0000001a33307223 */ /* 0x040fe20000000030 */
[C---:B------:R-:W-:Y:S01]  /*1e00*/  FFMA R32, R51.reuse, R50, R32 ;  /* 0x0000003233207223 */ /* 0x040fe20000000020 */
[----:B------:R-:W-:Y:S01]  /*1e10*/  FFMA R42, R51, R38, R42 ;  /* 0x00000026332a7223 */ /* 0x000fe2000000002a */
[----:B------:R-:W-:Y:S01]  /*1e20*/  HADD2.F32 R25, -RZ, R25.H1_H1 ;  /* 0x30000019ff197230 */ /* 0x000fe20000004100 */
[----:B------:R-:W4:Y:S01]  /*1e30*/  LDS.U16 R51, [R21+0x5a0] ;  /* 0x0005a00015337984 */ /* 0x000f220000000400 */
[----:B------:R-:W-:-:S02]  /*1e40*/  HADD2.F32 R27, -RZ, R27.H1_H1 ;  /* 0x3000001bff1b7230 */ /* 0x000fc40000004100 */
[----:B------:R-:W-:Y:S02]  /*1e50*/  HADD2.F32 R29, -RZ, R29.H1_H1 ;  /* 0x3000001dff1d7230 */ /* 0x000fe40000004100 */
[----:B0-----:R-:W-:Y:S02]  /*1e60*/  HADD2.F32 R24, -RZ, R24.H0_H0 ;  /* 0x20000018ff187230 */ /* 0x001fe40000004100 */
[----:B-1----:R-:W-:-:S03]  /*1e70*/  HADD2.F32 R28, -RZ, R28.H0_H0 ;  /* 0x2000001cff1c7230 */ /* 0x002fc60000004100 */
[----:B------:R-:W-:Y:S01]  /*1e80*/  FFMA R36, R22, R24, R36 ;  /* 0x0000001816247223 */ /* 0x000fe20000000024 */
[C---:B------:R-:W-:Y:S01]  /*1e90*/  FFMA R46, R24.reuse, R26, R46 ;  /* 0x0000001a182e7223 */ /* 0x040fe2000000002e */
[C---:B------:R-:W-:Y:S01]  /*1ea0*/  FFMA R40, R24.reuse, R50, R40 ;  /* 0x0000003218287223 */ /* 0x040fe20000000028 */
[----:B------:R-:W-:Y:S01]  /*1eb0*/  FFMA R44, R24, R38, R44 ;  /* 0x00000026182c7223 */ /* 0x000fe2000000002c */
[----:B------:R-:W-:Y:S01]  /*1ec0*/  FFMA R43, R28, R26, R43 ;  /* 0x0000001a1c2b7223 */ /* 0x000fe2000000002b */
[----:B------:R-:W-:Y:S01]  /*1ed0*/  HADD2.F32 R24, -RZ, R23.H1_H1 ;  /* 0x30000017ff187230 */ /* 0x000fe20000004100 */
[----:B------:R-:W0:Y:S01]  /*1ee0*/  LDS.U16 R26, [R21+0x5e0] ;  /* 0x0005e000151a7984 */ /* 0x000e220000000400 */
[----:B--2---:R-:W-:Y:S02]  /*1ef0*/  HADD2.F32 R41, -RZ, R41.H0_H0 ;  /* 0x20000029ff297230 */ /* 0x004fe40000004100 */
[----:B---3--:R-:W-:Y:S02]  /*1f00*/  HADD2.F32 R33, -RZ, R33.H0_H0 ;  /* 0x20000021ff217230 */ /* 0x008fe40000004100 */
[----:B------:R-:W-:Y:S01]  /*1f10*/  FFMA R47, R22, R28, R47 ;  /* 0x0000001c162f7223 */ /* 0x000fe2000000002f */
[C---:B------:R-:W-:Y:S01]  /*1f20*/  FFMA R39, R28.reuse, R50, R39 ;  /* 0x000000321c277223 */ /* 0x040fe20000000027 */
[----:B------:R-:W-:Y:S01]  /*1f30*/  FFMA R35, R28, R38, R35 ;  /* 0x000000261c237223 */ /* 0x000fe20000000023 */
[C---:B------:R-:W-:Y:S01]  /*1f40*/  FFMA R49, R24.reuse, R41, R49 ;  /* 0x0000002918317223 */ /* 0x040fe20000000031 */
[----:B------:R-:W-:Y:S01]  /*1f50*/  FFMA R36, R24, R33, R36 ;  /* 0x0000002118247223 */ /* 0x000fe20000000024 */
[C---:B------:R-:W-:Y:S01]  /*1f60*/  FFMA R46, R33.reuse, R25, R46 ;  /* 0x00000019212e7223 */ /* 0x040fe2000000002e */
[C---:B------:R-:W-:Y:S01]  /*1f70*/  FFMA R40, R33.reuse, R27, R40 ;  /* 0x0000001b21287223 */ /* 0x040fe20000000028 */
[----:B------:R-:W-:Y:S01]  /*1f80*/  FFMA R44, R33, R29, R44 ;  /* 0x0000001d212c7223 */ /* 0x000fe2000000002c */
[C---:B------:R-:W-:Y:S01]  /*1f90*/  FFMA R48, R41.reuse, R25, R48 ;  /* 0x0000001929307223 */ /* 0x040fe20000000030 */
[C---:B------:R-:W-:Y:S01]  /*1fa0*/  FFMA R32, R41.reuse, R27, R32 ;  /* 0x0000001b29207223 */ /* 0x040fe20000000020 */
[----:B------:R-:W-:Y:S01]  /*1fb0*/  FFMA R42, R41, R29, R42 ;  /* 0x0000001d292a7223 */ /* 0x000fe2000000002a */
[----:B------:R-:W1:Y:S04]  /*1fc0*/  LDS.64 R22, [R31+0x18] ;  /* 0x000018001f167984 */ /* 0x000e680000000a00 */
[----:B------:R-:W2:Y:S04]  /*1fd0*/  LDS.U16 R33, [R21+0x640] ;  /* 0x0006400015217984 */ /* 0x000ea80000000400 */
[----:B------:R-:W3:Y:S04]  /*1fe0*/  LDS.U16 R41, [R21+0x600] ;  /* 0x0006000015297984 */ /* 0x000ee80000000400 */
[----:B------:R-:W5:Y:S04]  /*1ff0*/  LDS.U16 R50, [R21+0x620] ;  /* 0x0006200015327984 */ /* 0x000f680000000400 */
[----:B------:R-:W5:Y:S01]  /*2000*/  LDS.U16 R28, [R21+0x660] ;  /* 0x00066000151c7984 */ /* 0x000f620000000400 */
[----:B----4-:R-:W-:-:S02]  /*2010*/  HADD2.F32 R51, -RZ, R51.H0_H0 ;  /* 0x20000033ff337230 */ /* 0x010fc40000004100 */
[----:B0-----:R-:W-:-:S03]  /*2020*/  HADD2.F32 R38, -RZ, R26.H0_H0 ;  /* 0x2000001aff267230 */ /* 0x001fc60000004100 */
[C---:B------:R-:W-:Y:S01]  /*2030*/  FFMA R45, R51.reuse, R27, R45 ;  /* 0x0000001b332d7223 */ /* 0x040fe2000000002d */
[C---:B------:R-:W-:Y:S01]  /*2040*/  FFMA R37, R24.reuse, R51, R37 ;  /* 0x0000003318257223 */ /* 0x040fe20000000025 */
[CC--:B------:R-:W-:Y:S01]  /*2050*/  FFMA R34, R51.reuse, R25.reuse, R34 ;  /* 0x0000001933227223 */ /* 0x0c0fe20000000022 */
[----:B------:R-:W-:Y:S01]  /*2060*/  FFMA R26, R24, R38, R47 ;  /* 0x00000026181a7223 */ /* 0x000fe2000000002f */
[C---:B------:R-:W-:Y:S01]  /*2070*/  FFMA R43, R38.reuse, R25, R43 ;  /* 0x00000019262b7223 */ /* 0x040fe2000000002b */
[C---:B------:R-:W-:Y:S01]  /*2080*/  FFMA R39, R38.reuse, R27, R39 ;  /* 0x0000001b26277223 */ /* 0x040fe20000000027 */
[-C--:B------:R-:W-:Y:S01]  /*2090*/  FFMA R38, R38, R29.reuse, R35 ;  /* 0x0000001d26267223 */ /* 0x080fe20000000023 */
[----:B------:R-:W0:Y:S01]  /*20a0*/  LDS.64 R24, [R31+0x218] ;  /* 0x000218001f187984 */ /* 0x000e220000000a00 */
[----:B------:R-:W-:Y:S01]  /*20b0*/  FFMA R52, R51, R29, R52 ;  /* 0x0000001d33347223 */ /* 0x000fe20000000034 */
[----:B-1----:R-:W-:Y:S02]  /*20c0*/  HADD2.F32 R27, -RZ, R22.H0_H0 ;  /* 0x20000016ff1b7230 */ /* 0x002fe40000004100 */
[----:B--2---:R-:W-:-:S02]  /*20d0*/  HADD2.F32 R33, -RZ, R33.H0_H0 ;  /* 0x20000021ff217230 */ /* 0x004fc40000004100 */
[----:B---3--:R-:W-:Y:S02]  /*20e0*/  HADD2.F32 R41, -RZ, R41.H0_H0 ;  /* 0x20000029ff297230 */ /* 0x008fe40000004100 */
[----:B-----5:R-:W-:Y:S02]  /*20f0*/  HADD2.F32 R35, -RZ, R50.H0_H0 ;  /* 0x20000032ff237230 */ /* 0x020fe40000004100 */
[----:B------:R-:W-:Y:S02]  /*2100*/  HADD2.F32 R47, -RZ, R28.H0_H0 ;  /* 0x2000001cff2f7230 */ /* 0x000fe40000004100 */
[C---:B------:R-:W-:Y:S01]  /*2110*/  FFMA R50, R27.reuse, R33, R36 ;  /* 0x000000211b327223 */ /* 0x040fe20000000024 */
[C---:B------:R-:W-:Y:S01]  /*2120*/  FFMA R49, R27.reuse, R41, R49 ;  /* 0x000000291b317223 */ /* 0x040fe20000000031 */
[C---:B------:R-:W-:Y:S01]  /*2130*/  FFMA R37, R27.reuse, R35, R37 ;  /* 0x000000231b257223 */ /* 0x040fe20000000025 */
[----:B------:R-:W1:Y:S01]  /*2140*/  LDS.64 R28, [R31+0x618] ;  /* 0x000618001f1c7984 */ /* 0x000e620000000a00 */
[----:B------:R-:W-:-:S03]  /*2150*/  FFMA R36, R27, R47, R26 ;  /* 0x0000002f1b247223 */ /* 0x000fc6000000001a */
[----:B------:R0:W2:Y:S02]  /*2160*/  LDS.64 R26, [R31+0x418] ;  /* 0x000418001f1a7984 */ /* 0x0000a40000000a00 */
[----:B0-----:R-:W-:-:S05]  /*2170*/  HADD2.F32 R31, -RZ, R24.H0_H0 ;  /* 0x20000018ff1f7230 */ /* 0x001fca0000004100 */
[-C--:B------:R-:W-:Y:S01]  /*2180*/  FFMA R48, R41, R31.reuse, R48 ;  /* 0x0000001f29307223 */ /* 0x080fe20000000030 */
[-C--:B------:R-:W-:Y:S01]  /*2190*/  FFMA R34, R35, R31.reuse, R34 ;  /* 0x0000001f23227223 */ /* 0x080fe20000000022 */
[-C--:B------:R-:W-:Y:S01]  /*21a0*/  FFMA R46, R33, R31.reuse, R46 ;  /* 0x0000001f212e7223 */ /* 0x080fe2000000002e */
[----:B------:R-:W-:Y:S01]  /*21b0*/  FFMA R43, R47, R31, R43 ;  /* 0x0000001f2f2b7223 */ /* 0x000fe2000000002b */
[----:B-1----:R-:W-:Y:S02]  /*21c0*/  HADD2.F32 R31, -RZ, R28.H0_H0 ;  /* 0x2000001cff1f7230 */ /* 0x002fe40000004100 */
[----:B--2---:R-:W-:-:S03]  /*21d0*/  HADD2.F32 R51, -RZ, R26.H0_H0 ;  /* 0x2000001aff337230 */ /* 0x004fc60000004100 */
[-C--:B------:R-:W-:Y:S01]  /*21e0*/  FFMA R42, R41, R31.reuse, R42 ;  /* 0x0000001f292a7223 */ /* 0x080fe2000000002a */
[----:B------:R-:W-:Y:S01]  /*21f0*/  FFMA R52, R35, R31, R52 ;  /* 0x0000001f23347223 */ /* 0x000fe20000000034 */
[-C--:B------:R-:W-:Y:S01]  /*2200*/  FFMA R32, R41, R51.reuse, R32 ;  /* 0x0000003329207223 */ /* 0x080fe20000000020 */
[-C--:B------:R-:W-:Y:S01]  /*2210*/  FFMA R45, R35, R51.reuse, R45 ;  /* 0x00000033232d7223 */ /* 0x080fe2000000002d */
[----:B------:R-:W0:Y:S01]  /*2220*/  LDS.U16 R41, [R21+0x6a0] ;  /* 0x0006a00015297984 */ /* 0x000e220000000400 */
[-C--:B------:R-:W-:Y:S01]  /*2230*/  FFMA R40, R33, R51.reuse, R40 ;  /* 0x0000003321287223 */ /* 0x080fe20000000028 */
[----:B------:R-:W-:Y:S02]  /*2240*/  FFMA R39, R47, R51, R39 ;  /* 0x000000332f277223 */ /* 0x000fe40000000027 */
[----:B------:R-:W1:Y:S01]  /*2250*/  LDS.U16 R35, [R21+0x6c0] ;  /* 0x0006c00015237984 */ /* 0x000e620000000400 */
[----:B------:R-:W-:-:S03]  /*2260*/  FFMA R44, R33, R31, R44 ;  /* 0x0000001f212c7223 */ /* 0x000fc6000000002c */
[----:B------:R-:W2:Y:S04]  /*2270*/  LDS.U16 R51, [R21+0x680] ;  /* 0x0006800015337984 */ /* 0x000ea80000000400 */
[----:B------:R-:W3:Y:S01]  /*2280*/  LDS.U16 R33, [R21+0x6e0] ;  /* 0x0006e00015217984 */ /* 0x000ee20000000400 */
[----:B------:R-:W-:Y:S02]  /*2290*/  HADD2.F32 R22, -RZ, R22.H1_H1 ;  /* 0x30000016ff167230 */ /* 0x000fe40000004100 */
[----:B------:R-:W-:Y:S02]  /*22a0*/  HADD2.F32 R24, -RZ, R24.H1_H1 ;  /* 0x30000018ff187230 */ /* 0x000fe40000004100 */
[----:B------:R-:W-:Y:S02]  /*22b0*/  HADD2.F32 R26, -RZ, R26.H1_H1 ;  /* 0x3000001aff1a7230 */ /* 0x000fe40000004100 */
[----:B------:R-:W-:-:S02]  /*22c0*/  HADD2.F32 R28, -RZ, R28.H1_H1 ;  /* 0x3000001cff1c7230 */ /* 0x000fc40000004100 */
[----:B------:R-:W-:Y:S01]  /*22d0*/  FFMA R38, R47, R31, R38 ;  /* 0x0000001f2f267223 */ /* 0x000fe20000000026 */
[C---:B------:R-:W-:Y:S02]  /*22e0*/  LEA R4, R20.reuse, R4, 0x4 ;  /* 0x0000000414047211 */ /* 0x040fe400078e20ff */
[C---:B------:R-:W-:Y:S02]  /*22f0*/  LEA R0, R20.reuse, R0, 0x4 ;  /* 0x0000000014007211 */ /* 0x040fe400078e20ff */
[----:B------:R-:W-:Y:S01]  /*2300*/  LEA R2, R20, R2, 0x4 ;  /* 0x0000000214027211 */ /* 0x000fe200078e20ff */
[----:B0-----:R-:W-:Y:S02]  /*2310*/  HADD2.F32 R41, -RZ, R41.H0_H0 ;  /* 0x20000029ff297230 */ /* 0x001fe40000004100 */
[----:B-1----:R-:W-:-:S03]  /*2320*/  HADD2.F32 R35, -RZ, R35.H0_H0 ;  /* 0x20000023ff237230 */ /* 0x002fc60000004100 */
[C---:B------:R-:W-:Y:S01]  /*2330*/  FFMA R37, R22.reuse, R41, R37 ;  /* 0x0000002916257223 */ /* 0x040fe20000000025 */
[C---:B------:R-:W-:Y:S01]  /*2340*/  FFMA R34, R41.reuse, R24, R34 ;  /* 0x0000001829227223 */ /* 0x040fe20000000022 */
[----:B--2---:R-:W-:Y:S02]  /*2350*/  HADD2.F32 R31, -RZ, R51.H0_H0 ;  /* 0x20000033ff1f7230 */ /* 0x004fe40000004100 */
[C---:B------:R-:W-:Y:S01]  /*2360*/  FFMA R45, R41.reuse, R26, R45 ;  /* 0x0000001a292d7223 */ /* 0x040fe2000000002d */
[----:B------:R-:W-:Y:S01]  /*2370*/  FFMA R52, R41, R28, R52 ;  /* 0x0000001c29347223 */ /* 0x000fe20000000034 */
[C---:B------:R-:W-:Y:S01]  /*2380*/  FFMA R50, R22.reuse, R35, R50 ;  /* 0x0000002316327223 */ /* 0x040fe20000000032 */
[----:B---3--:R-:W-:Y:S02]  /*2390*/  HADD2.F32 R41, -RZ, R33.H0_H0 ;  /* 0x20000021ff297230 */ /* 0x008fe40000004100 */
[C---:B------:R-:W-:Y:S01]  /*23a0*/  FFMA R46, R35.reuse, R24, R46 ;  /* 0x00000018232e7223 */ /* 0x040fe2000000002e */
[C---:B------:R-:W-:Y:S01]  /*23b0*/  FFMA R40, R35.reuse, R26, R40 ;  /* 0x0000001a23287223 */ /* 0x040fe20000000028 */
[----:B------:R-:W-:Y:S01]  /*23c0*/  FFMA R44, R35, R28, R44 ;  /* 0x0000001c232c7223 */ /* 0x000fe2000000002c */
[C---:B------:R-:W-:Y:S01]  /*23d0*/  FFMA R49, R22.reuse, R31, R49 ;  /* 0x0000001f16317223 */ /* 0x040fe20000000031 */
[C---:B------:R-:W-:Y:S01]  /*23e0*/  FFMA R48, R31.reuse, R24, R48 ;  /* 0x000000181f307223 */ /* 0x040fe20000000030 */
[C---:B------:R-:W-:Y:S01]  /*23f0*/  FFMA R32, R31.reuse, R26, R32 ;  /* 0x0000001a1f207223 */ /* 0x040fe20000000020 */
[----:B------:R-:W-:Y:S01]  /*2400*/  FFMA R42, R31, R28, R42 ;  /* 0x0000001c1f2a7223 */ /* 0x000fe2000000002a */
[----:B------:R-:W0:Y:S01]  /*2410*/  LDS.U16 R35, [R21+0x700] ;  /* 0x0007000015237984 */ /* 0x000e220000000400 */
[----:B------:R-:W-:-:S03]  /*2420*/  FFMA R36, R22, R41, R36 ;  /* 0x0000002916247223 */ /* 0x000fc60000000024 */
[----:B------:R-:W1:Y:S01]  /*2430*/  LDS.U16 R31, [R21+0x740] ;  /* 0x00074000151f7984 */ /* 0x000e620000000400 */
[C---:B------:R-:W-:Y:S01]  /*2440*/  FFMA R43, R41.reuse, R24, R43 ;  /* 0x00000018292b7223 */ /* 0x040fe2000000002b */
[----:B------:R-:W-:Y:S02]  /*2450*/  FFMA R39, R41, R26, R39 ;  /* 0x0000001a29277223 */ /* 0x000fe40000000027 */
[----:B------:R-:W2:Y:S01]  /*2460*/  LDS.U16 R33, [R21+0x720] ;  /* 0x0007200015217984 */ /* 0x000ea20000000400 */
[----:B------:R-:W-:-:S03]  /*2470*/  LEA R3, R20, R3, 0x4 ;  /* 0x0000000314037211 */ /* 0x000fc600078e20ff */
[----:B------:R-:W3:Y:S04]  /*2480*/  LDS.U16 R22, [R21+0x760] ;  /* 0x0007600015167984 */ /* 0x000ee80000000400 */
[----:B------:R-:W4:Y:S04]  /*2490*/  LDS.U16 R26, [R21+0x780] ;  /* 0x00078000151a7984 */ /* 0x000f280000000400 */
[----:B------:R-:W-:Y:S04]  /*24a0*/  LDS.U16 R24, [R21+0x7a0] ;  /* 0x0007a00015187984 */ /* 0x000fe80000000400 */
[----:B------:R-:W5:Y:S04]  /*24b0*/  LDS.U16 R20, [R21+0x7c0] ;  /* 0x0007c00015147984 */ /* 0x000f680000000400 */
[----:B------:R-:W5:Y:S01]  /*24c0*/  LDS.U16 R21, [R21+0x7e0] ;  /* 0x0007e00015157984 */ /* 0x000f620000000400 */
[----:B------:R-:W-:Y:S01]  /*24d0*/  UIADD3 UR4, UPT, UPT, UR4, 0x10, URZ ;  /* 0x0000001004047890 */ /* 0x000fe2000fffe0ff */
[----:B------:R-:W-:Y:S01]  /*24e0*/  FFMA R38, R41, R28, R38 ;  /* 0x0000001c29267223 */ /* 0x000fe20000000026 */
[----:B------:R-:W-:-:S02]  /*24f0*/  HADD2.F32 R47, -RZ, R23.H0_H0 ;  /* 0x20000017ff2f7230 */ /* 0x000fc40000004100 */
[----:B------:R-:W-:Y:S01]  /*2500*/  HADD2.F32 R41, -RZ, R25.H0_H0 ;  /* 0x20000019ff297230 */ /* 0x000fe20000004100 */
[----:B------:R-:W-:Y:S01]  /*2510*/  UISETP.GE.AND UP0, UPT, UR4, UR15, UPT ;  /* 0x0000000f0400728c */ /* 0x000fe2000bf06270 */
[----:B------:R-:W-:Y:S02]  /*2520*/  HADD2.F32 R28, -RZ, R29.H0_H0 ;  /* 0x2000001dff1c7230 */ /* 0x000fe40000004100 */
[----:B0-----:R-:W-:Y:S02]  /*2530*/  HADD2.F32 R51, -RZ, R35.H0_H0 ;  /* 0x20000023ff337230 */ /* 0x001fe40000004100 */
[----:B------:R-:W-:Y:S02]  /*2540*/  HADD2.F32 R35, -RZ, R27.H0_H0 ;  /* 0x2000001bff237230 */ /* 0x000fe40000004100 */
[----:B-1----:R-:W-:Y:S02]  /*2550*/  HADD2.F32 R31, -RZ, R31.H0_H0 ;  /* 0x2000001fff1f7230 */ /* 0x002fe40000004100 */
[----:B--2---:R-:W-:-:S03]  /*2560*/  HADD2.F32 R33, -RZ, R33.H0_H0 ;  /* 0x20000021ff217230 */ /* 0x004fc60000004100 */
[----:B------:R-:W-:Y:S01]  /*2570*/  FFMA R50, R47, R31, R50 ;  /* 0x0000001f2f327223 */ /* 0x000fe20000000032 */
[C---:B------:R-:W-:Y:S01]  /*2580*/  FFMA R46, R31.reuse, R41, R46 ;  /* 0x000000291f2e7223 */ /* 0x040fe2000000002e */
[----:B---3--:R-:W-:Y:S02]  /*2590*/  HADD2.F32 R22, -RZ, R22.H0_H0 ;  /* 0x20000016ff167230 */ /* 0x008fe40000004100 */
[C---:B------:R-:W-:Y:S01]  /*25a0*/  FFMA R40, R31.reuse, R35, R40 ;  /* 0x000000231f287223 */ /* 0x040fe20000000028 */
[----:B------:R-:W-:Y:S01]  /*25b0*/  FFMA R44, R31, R28, R44 ;  /* 0x0000001c1f2c7223 */ /* 0x000fe2000000002c */
[----:B------:R-:W-:Y:S02]  /*25c0*/  HADD2.F32 R23, -RZ, R23.H1_H1 ;  /* 0x30000017ff177230 */ /* 0x000fe40000004100 */
[----:B------:R-:W-:Y:S01]  /*25d0*/  FFMA R49, R47, R51, R49 ;  /* 0x000000332f317223 */ /* 0x000fe20000000031 */
[----:B------:R-:W-:Y:S02]  /*25e0*/  HADD2.F32 R25, -RZ, R25.H1_H1 ;  /* 0x30000019ff197230 */ /* 0x000fe40000004100 */
[----:B------:R-:W-:Y:S01]  /*25f0*/  FFMA R48, R51, R41, R48 ;  /* 0x0000002933307223 */ /* 0x000fe20000000030 */
[----:B----4-:R-:W-:-:S02]  /*2600*/  HADD2.F32 R26, -RZ, R26.H0_H0 ;  /* 0x2000001aff1a7230 */ /* 0x010fc40000004100 */
[C---:B------:R-:W-:Y:S01]  /*2610*/  FFMA R32, R51.reuse, R35, R32 ;  /* 0x0000002333207223 */ /* 0x040fe20000000020 */
[----:B------:R-:W-:Y:S02]  /*2620*/  HADD2.F32 R27, -RZ, R27.H1_H1 ;  /* 0x3000001bff1b7230 */ /* 0x000fe40000004100 */
[----:B------:R-:W-:Y:S01]  /*2630*/  FFMA R42, R51, R28, R42 ;  /* 0x0000001c332a7223 */ /* 0x000fe2000000002a */
[----:B------:R-:W-:Y:S02]  /*2640*/  HADD2.F32 R29, -RZ, R29.H1_H1 ;  /* 0x3000001dff1d7230 */ /* 0x000fe40000004100 */
[----:B-----5:R-:W-:Y:S02]  /*2650*/  HADD2.F32 R31, -RZ, R20.H0_H0 ;  /* 0x20000014ff1f7230 */ /* 0x020fe40000004100 */
[----:B------:R-:W-:Y:S01]  /*2660*/  FFMA R37, R47, R33, R37 ;  /* 0x000000212f257223 */ /* 0x000fe20000000025 */
[----:B------:R-:W-:Y:S02]  /*2670*/  HADD2.F32 R24, -RZ, R24.H0_H0 ;  /* 0x20000018ff187230 */ /* 0x000fe40000004100 */
[----:B------:R-:W-:Y:S01]  /*2680*/  FFMA R34, R33, R41, R34 ;  /* 0x0000002921227223 */ /* 0x000fe20000000022 */
[----:B------:R-:W-:-:S02]  /*2690*/  HADD2.F32 R20, -RZ, R21.H0_H0 ;  /* 0x20000015ff147230 */ /* 0x000fc40000004100 */
[C---:B------:R-:W-:Y:S01]  /*26a0*/  FFMA R45, R33.reuse, R35, R45 ;  /* 0x00000023212d7223 */ /* 0x040fe2000000002d */
[----:B------:R-:W-:Y:S01]  /*26b0*/  FFMA R52, R33, R28, R52 ;  /* 0x0000001c21347223 */ /* 0x000fe20000000034 */
[----:B------:R-:W-:Y:S01]  /*26c0*/  FFMA R36, R47, R22, R36 ;  /* 0x000000162f247223 */ /* 0x000fe20000000024 */
[C---:B------:R-:W-:Y:S01]  /*26d0*/  FFMA R43, R22.reuse, R41, R43 ;  /* 0x00000029162b7223 */ /* 0x040fe2000000002b */
[C---:B------:R-:W-:Y:S01]  /*26e0*/  FFMA R39, R22.reuse, R35, R39 ;  /* 0x0000002316277223 */ /* 0x040fe20000000027 */
[----:B------:R-:W-:Y:S01]  /*26f0*/  FFMA R38, R22, R28, R38 ;  /* 0x0000001c16267223 */ /* 0x000fe20000000026 */
[C---:B------:R-:W-:Y:S01]  /*2700*/  FFMA R49, R23.reuse, R26, R49 ;  /* 0x0000001a17317223 */ /* 0x040fe20000000031 */
[C---:B------:R-:W-:Y:S01]  /*2710*/  FFMA R48, R26.reuse, R25, R48 ;  /* 0x000000191a307223 */ /* 0x040fe20000000030 */
[C---:B------:R-:W-:Y:S01]  /*2720*/  FFMA R32, R26.reuse, R27, R32 ;  /* 0x0000001b1a207223 */ /* 0x040fe20000000020 */
[----:B------:R-:W-:Y:S01]  /*2730*/  FFMA R42, R26, R29, R42 ;  /* 0x0000001d1a2a7223 */ /* 0x000fe2000000002a */
[C---:B------:R-:W-:Y:S01]  /*2740*/  FFMA R37, R23.reuse, R24, R37 ;  /* 0x0000001817257223 */ /* 0x040fe20000000025 */
[C---:B------:R-:W-:Y:S01]  /*2750*/  FFMA R34, R24.reuse, R25, R34 ;  /* 0x0000001918227223 */ /* 0x040fe20000000022 */
[C---:B------:R-:W-:Y:S01]  /*2760*/  FFMA R45, R24.reuse, R27, R45 ;  /* 0x0000001b182d7223 */ /* 0x040fe2000000002d */
[----:B------:R-:W-:Y:S01]  /*2770*/  FFMA R33, R24, R29, R52 ;  /* 0x0000001d18217223 */ /* 0x000fe20000000034 */
        /* <DEDUP_REMOVED lines=8> */
[----:B------:R-:W-:-:S02]  /*2800*/  IADD3 R13, PT, PT, R13, 0x10, RZ ;  /* 0x000000100d0d7810 */ /* 0x000fc40007ffe0ff */
[----:B------:R-:W-:Y:S02]  /*2810*/  IADD3 R11, PT, PT, R11, 0x10, RZ ;  /* 0x000000100b0b7810 */ /* 0x000fe40007ffe0ff */
[----:B------:R-:W-:Y:S02]  /*2820*/  IADD3 R9, PT, PT, R9, 0x10, RZ ;  /* 0x0000001009097810 */ /* 0x000fe40007ffe0ff */
[----:B------:R-:W-:Y:S02]  /*2830*/  IADD3 R8, PT, PT, R8, 0x10, RZ ;  /* 0x0000001008087810 */ /* 0x000fe40007ffe0ff */
[----:B------:R-:W-:Y:S02]  /*2840*/  IADD3 R7, PT, PT, R7, 0x10, RZ ;  /* 0x0000001007077810 */ /* 0x000fe40007ffe0ff */
[----:B------:R-:W-:Y:S02]  /*2850*/  IADD3 R16, PT, PT, R16, 0x10, RZ ;  /* 0x0000001010107810 */ /* 0x000fe40007ffe0ff */
[----:B------:R-:W-:-:S02]  /*2860*/  IADD3 R19, PT, PT, R19, 0x10, RZ ;  /* 0x0000001013137810 */ /* 0x000fc40007ffe0ff */
[----:B------:R-:W-:Y:S02]  /*2870*/  IADD3 R18, PT, PT, R18, 0x10, RZ ;  /* 0x0000001012127810 */ /* 0x000fe40007ffe0ff */
[----:B------:R-:W-:Y:S01]  /*2880*/  IADD3 R17, PT, PT, R17, 0x10, RZ ;  /* 0x0000001011117810 */ /* 0x000fe20007ffe0ff */
[----:B------:R-:W-:Y:S06]  /*2890*/  BAR.SYNC.DEFER_BLOCKING 0x0 ;  /* 0x0000000000007b1d */ /* 0x000fec0000010000 */
[----:B------:R-:W-:Y:S05]  /*28a0*/  BRA.U !UP0, `(.L_x_1) ;  /* 0xffffffd908ac7547 */ /* 0x000fea000b83ffff */
.L_x_0:
[----:B------:R-:W1:Y:S01]  /*28b0*/  S2R R0, SR_CTAID.Y ;  /* 0x0000000000007919 */ /* 0x000e620000002600 */
[----:B------:R-:W0:Y:S01]  /*28c0*/  LDC.64 R4, c[0x0][0x380] ;  /* 0x0000e000ff047b82 */ /* 0x000e220000000a00 */
[----:B------:R-:W2:Y:S07]  /*28d0*/  S2R R7, SR_CTAID.X ;  /* 0x0000000000077919 */ /* 0x000eae0000002500 */
[----:B------:R-:W4:Y:S01]  /*28e0*/  LDC.64 R2, c[0x0][0x3a8] ;  /* 0x0000ea00ff027b82 */ /* 0x000f220000000a00 */
[----:B-1----:R-:W-:-:S02]  /*28f0*/  LEA R15, R0, R15, 0x6 ;  /* 0x0000000f000f7211 */ /* 0x002fc400078e30ff */
[----:B--2---:R-:W-:Y:S02]  /*2900*/  LEA R14, R7, R14, 0x6 ;  /* 0x0000000e070e7211 */ /* 0x004fe400078e30ff */
[CC--:B0-----:R-:W-:Y:S02]  /*2910*/  ISETP.GE.AND P1, PT, R15.reuse, R4.reuse, PT ;  /* 0x000000040f00720c */ /* 0x0c1fe40003f26270 */
[C---:B------:R-:W-:Y:S01]  /*2920*/  IADD3 R12, PT, PT, R14.reuse, 0x10, RZ ;  /* 0x000000100e0c7810 */ /* 0x040fe20007ffe0ff */
[CC--:B------:R-:W-:Y:S01]  /*2930*/  IMAD R16, R15.reuse, R5.reuse, R14 ;  /* 0x000000050f107224 */ /* 0x0c0fe200078e020e */
[----:B------:R-:W-:Y:S02]  /*2940*/  ISETP.LT.AND P1, PT, R14, R5, !P1 ;  /* 0x000000050e00720c */ /* 0x000fe40004f21270 */
[----:B------:R-:W-:Y:S01]  /*2950*/  ISETP.GE.AND P0, PT, R15, R4, PT ;  /* 0x000000040f00720c */ /* 0x000fe20003f06270 */
[----:B----4-:R-:W-:Y:S01]  /*2960*/  IMAD.WIDE R6, R16, 0x4, R2 ;  /* 0x0000000410067825 */ /* 0x010fe200078e0202 */
[----:B------:R-:W-:-:S02]  /*2970*/  IADD3 R10, PT, PT, R14, 0x20, RZ ;  /* 0x000000200e0a7810 */ /* 0x000fc40007ffe0ff */
[----:B------:R-:W-:Y:S02]  /*2980*/  IADD3 R0, PT, PT, R14, 0x30, RZ ;  /* 0x000000300e007810 */ /* 0x000fe40007ffe0ff */
[-C--:B------:R-:W-:Y:S02]  /*2990*/  ISETP.GE.OR P3, PT, R12, R5.reuse, P0 ;  /* 0x000000050c00720c */ /* 0x080fe40000766670 */
[-C--:B------:R-:W-:Y:S02]  /*29a0*/  ISETP.GE.OR P5, PT, R10, R5.reuse, P0 ;  /* 0x000000050a00720c */ /* 0x080fe400007a6670 */
[----:B------:R-:W-:Y:S01]  /*29b0*/  ISETP.GE.OR P2, PT, R0, R5, P0 ;  /* 0x000000050000720c */ /* 0x000fe20000746670 */
[----:B---3--:R-:W2:Y:S01]  /*29c0*/  @P1 LDG.E R8, desc[UR8][R6.64] ;  /* 0x0000000806081981 */ /* 0x008ea2000c1e1900 */
[----:B------:R-:W2:Y:S07]  /*29d0*/  @P1 LDC R19, c[0x0][0x3a0] ;  /* 0x0000e800ff131b82 */ /* 0x000eae0000000800 */
[----:B------:R-:W3:Y:S01]  /*29e0*/  @!P3 LDG.E R9, desc[UR8][R6.64+0x40] ;  /* 0x000040080609b981 */ /* 0x000ee2000c1e1900 */
[----:B------:R-:W0:Y:S03]  /*29f0*/  @P1 LDC R18, c[0x0][0x38c] ;  /* 0x0000e300ff121b82 */ /* 0x000e260000000800 */
[----:B------:R-:W4:Y:S04]  /*2a00*/  @!P5 LDG.E R11, desc[UR8][R6.64+0x80] ;  /* 0x00008008060bd981 */ /* 0x000f28000c1e1900 */
[----:B------:R-:W5:Y:S01]  /*2a10*/  @!P2 LDG.E R13, desc[UR8][R6.64+0xc0] ;  /* 0x0000c008060da981 */ /* 0x000f62000c1e1900 */
[----:B------:R-:W3:Y:S01]  /*2a20*/  @!P3 LDC R20, c[0x0][0x3a0] ;  /* 0x0000e800ff14bb82 */ /* 0x000ee20000000800 */
[----:B------:R-:W-:-:S04]  /*2a30*/  IADD3 R17, PT, PT, R15, 0x10, RZ ;  /* 0x000000100f117810 */ /* 0x000fc80007ffe0ff */
[----:B------:R-:W-:-:S03]  /*2a40*/  ISETP.GE.AND P0, PT, R17, R4, PT ;  /* 0x000000041100720c */ /* 0x000fc60003f06270 */
[----:B------:R-:W4:Y:S01]  /*2a50*/  @!P5 LDC R22, c[0x0][0x3a0] ;  /* 0x0000e800ff16db82 */ /* 0x000f220000000800 */
[----:B------:R-:W-:-:S07]  /*2a60*/  ISETP.GE.OR P4, PT, R14, R5, P0 ;  /* 0x000000050e00720c */ /* 0x000fce0000786670 */
[----:B------:R-:W5:Y:S08]  /*2a70*/  @!P2 LDC R24, c[0x0][0x3a0] ;  /* 0x0000e800ff18ab82 */ /* 0x000f700000000800 */
[----:B------:R-:W1:Y:S08]  /*2a80*/  @!P3 LDC R21, c[0x0][0x38c] ;  /* 0x0000e300ff15bb82 */ /* 0x000e700000000800 */
[----:B------:R-:W5:Y:S08]  /*2a90*/  @!P5 LDC R23, c[0x0][0x38c] ;  /* 0x0000e300ff17db82 */ /* 0x000f700000000800 */
[----:B------:R-:W5:Y:S01]  /*2aa0*/  @!P2 LDC R25, c[0x0][0x38c] ;  /* 0x0000e300ff19ab82 */ /* 0x000f620000000800 */
[----:B--2---:R-:W-:-:S04]  /*2ab0*/  @P1 FMUL R8, R8, R19 ;  /* 0x0000001308081220 */ /* 0x004fc80000400000 */
[----:B0-----:R-:W-:Y:S01]  /*2ac0*/  @P1 FFMA R49, R49, R18, R8 ;  /* 0x0000001231311223 */ /* 0x001fe20000000008 */
[----:B---3--:R-:W-:Y:S01]  /*2ad0*/  @!P3 FMUL R8, R9, R20 ;  /* 0x000000140908b220 */ /* 0x008fe20000400000 */
[----:B------:R-:W-:-:S03]  /*2ae0*/  LEA R9, R5, R16, 0x4 ;  /* 0x0000001005097211 */ /* 0x000fc600078e20ff */
[----:B------:R-:W-:Y:S01]  /*2af0*/  @P1 STG.E desc[UR8][R6.64], R49 ;  /* 0x0000003106001986 */ /* 0x000fe2000c101908 */
[----:B------:R-:W0:Y:S01]  /*2b00*/  @!P4 LDC R20, c[0x0][0x3a0] ;  /* 0x0000e800ff14cb82 */ /* 0x000e220000000800 */
[----:B----4-:R-:W-:Y:S01]  /*2b10*/  @!P5 FMUL R11, R11, R22 ;  /* 0x000000160b0bd220 */ /* 0x010fe20000400000 */
[----:B-1----:R-:W-:Y:S01]  /*2b20*/  @!P3 FFMA R37, R37, R21, R8 ;  /* 0x000000152525b223 */ /* 0x002fe20000000008 */
[----:B------:R-:W-:-:S04]  /*2b30*/  IMAD.WIDE R8, R9, 0x4, R2 ;  /* 0x0000000409087825 */ /* 0x000fc800078e0202 */
[----:B-----5:R-:W-:Y:S01]  /*2b40*/  @!P2 FMUL R18, R13, R24 ;  /* 0x000000180d12a220 */ /* 0x020fe20000400000 */
[----:B------:R-:W-:Y:S01]  /*2b50*/  @!P5 FFMA R11, R28, R23, R11 ;  /* 0x000000171c0bd223 */ /* 0x000fe2000000000b */
[----:B------:R-:W-:Y:S01]  /*2b60*/  @!P3 STG.E desc[UR8][R6.64+0x40], R37 ;  /* 0x000040250600b986 */ /* 0x000fe2000c101908 */
[----:B------:R-:W-:Y:S01]  /*2b70*/  ISETP.GE.OR P3, PT, R12, R5, P0 ;  /* 0x000000050c00720c */ /* 0x000fe20000766670 */
[----:B------:R-:W-:Y:S02]  /*2b80*/  @!P2 FFMA R47, R47, R25, R18 ;  /* 0x000000192f2fa223 */ /* 0x000fe40000000012 */
[----:B------:R1:W-:Y:S04]  /*2b90*/  @!P5 STG.E desc[UR8][R6.64+0x80], R11 ;  /* 0x0000800b0600d986 */ /* 0x0003e8000c101908 */
[----:B------:R2:W-:Y:S01]  /*2ba0*/  @!P2 STG.E desc[UR8][R6.64+0xc0], R47 ;  /* 0x0000c02f0600a986 */ /* 0x0005e2000c101908 */
[----:B------:R-:W-:-:S02]  /*2bb0*/  ISETP.GE.OR P2, PT, R10, R5, P0 ;  /* 0x000000050a00720c */ /* 0x000fc40000746670 */
[----:B------:R-:W-:Y:S01]  /*2bc0*/  ISETP.GE.OR P0, PT, R0, R5, P0 ;  /* 0x000000050000720c */ /* 0x000fe20000706670 */
[----:B------:R-:W0:Y:S02]  /*2bd0*/  @!P4 LDG.E R13, desc[UR8][R8.64] ;  /* 0x00000008080dc981 */ /* 0x000e24000c1e1900 */
[----:B------:R-:W3:Y:S02]  /*2be0*/  @!P3 LDC R22, c[0x0][0x3a0] ;  /* 0x0000e800ff16bb82 */ /* 0x000ee40000000800 */
[----:B------:R-:W3:Y:S06]  /*2bf0*/  @!P3 LDG.E R17, desc[UR8][R8.64+0x40] ;  /* 0x000040080811b981 */ /* 0x000eec000c1e1900 */
[----:B------:R-:W4:Y:S01]  /*2c00*/  @!P2 LDG.E R18, desc[UR8][R8.64+0x80] ;  /* 0x000080080812a981 */ /* 0x000f22000c1e1900 */
[----:B-1----:R-:W1:Y:S03]  /*2c10*/  @!P4 LDC R11, c[0x0][0x38c] ;  /* 0x0000e300ff0bcb82 */ /* 0x002e660000000800 */
[----:B------:R-:W5:Y:S01]  /*2c20*/  @!P0 LDG.E R19, desc[UR8][R8.64+0xc0] ;  /* 0x0000c00808138981 */ /* 0x000f62000c1e1900 */
[----:B--2---:R-:W-:-:S02]  /*2c30*/  IADD3 R7, PT, PT, R15, 0x20, RZ ;  /* 0x000000200f077810 */ /* 0x004fc40007ffe0ff */
[----:B------:R-:W-:Y:S02]  /*2c40*/  LEA R16, R5, R16, 0x5 ;  /* 0x0000001005107211 */ /* 0x000fe400078e28ff */
[----:B------:R-:W4:Y:S01]  /*2c50*/  @!P2 LDC R23, c[0x0][0x3a0] ;  /* 0x0000e800ff17ab82 */ /* 0x000f220000000800 */
[----:B------:R-:W-:-:S04]  /*2c60*/  ISETP.GE.AND P1, PT, R7, R4, PT ;  /* 0x000000040700720c */ /* 0x000fc80003f26270 */
[-C--:B------:R-:W-:Y:S02]  /*2c70*/  ISETP.GE.OR P5, PT, R12, R5.reuse, P1 ;  /* 0x000000050c00720c */ /* 0x080fe40000fa6670 */
[----:B------:R-:W-:Y:S01]  /*2c80*/  ISETP.GE.OR P6, PT, R10, R5, P1 ;  /* 0x000000050a00720c */ /* 0x000fe20000fc6670 */
[----:B------:R-:W5:Y:S08]  /*2c90*/  @!P0 LDC R6, c[0x0][0x3a0] ;  /* 0x0000e800ff068b82 */ /* 0x000f700000000800 */
[----:B------:R-:W2:Y:S08]  /*2ca0*/  @!P3 LDC R21, c[0x0][0x38c] ;  /* 0x0000e300ff15bb82 */ /* 0x000eb00000000800 */
[----:B------:R-:W5:Y:S08]  /*2cb0*/  @!P2 LDC R24, c[0x0][0x38c] ;  /* 0x0000e300ff18ab82 */ /* 0x000f700000000800 */
[----:B------:R-:W5:Y:S01]  /*2cc0*/  @!P0 LDC R25, c[0x0][0x38c] ;  /* 0x0000e300ff198b82 */ /* 0x000f620000000800 */
[----:B0-----:R-:W-:-:S04]  /*2cd0*/  @!P4 FMUL R13, R13, R20 ;  /* 0x000000140d0dc220 */ /* 0x001fc80000400000 */
[----:B-1----:R-:W-:Y:S01]  /*2ce0*/  @!P4 FFMA R13, R48, R11, R13 ;  /* 0x0000000b300dc223 */ /* 0x002fe2000000000d */
[----:B---3--:R-:W-:-:S04]  /*2cf0*/  @!P3 FMUL R17, R17, R22 ;  /* 0x000000161111b220 */ /* 0x008fc80000400000 */
[----:B------:R0:W-:Y:S01]  /*2d00*/  @!P4 STG.E desc[UR8][R8.64], R13 ;  /* 0x0000000d0800c986 */ /* 0x0001e2000c101908 */
[----:B------:R-:W-:Y:S01]  /*2d10*/  ISETP.GE.OR P4, PT, R14, R5, P1 ;  /* 0x000000050e00720c */ /* 0x000fe20000f86670 */
[----:B----4-:R-:W-:Y:S01]  /*2d20*/  @!P2 FMUL R7, R18, R23 ;  /* 0x000000171207a220 */ /* 0x010fe20000400000 */
[----:B------:R-:W-:Y:S01]  /*2d30*/  ISETP.GE.OR P1, PT, R0, R5, P1 ;  /* 0x000000050000720c */ /* 0x000fe20000f26670 */
[----:B--2---:R-:W-:Y:S01]  /*2d40*/  @!P3 FFMA R17, R34, R21, R17 ;  /* 0x000000152211b223 */ /* 0x004fe20000000011 */
[----:B-----5:R-:W-:Y:S01]  /*2d50*/  @!P0 FMUL R6, R19, R6 ;  /* 0x0000000613068220 */ /* 0x020fe20000400000 */
[----:B------:R-:W-:Y:S01]  /*2d60*/  @!P2 FFMA R11, R46, R24, R7 ;  /* 0x000000182e0ba223 */ /* 0x000fe20000000007 */
[----:B------:R-:W1:Y:S02]  /*2d70*/  @!P5 LDC R21, c[0x0][0x3a0] ;  /* 0x0000e800ff15db82 */ /* 0x000e640000000800 */
[----:B------:R-:W-:Y:S01]  /*2d80*/  @!P0 FFMA R43, R43, R25, R6 ;  /* 0x000000192b2b8223 */ /* 0x000fe20000000006 */
[----:B------:R-:W-:Y:S01]  /*2d90*/  IMAD.WIDE R6, R16, 0x4, R2 ;  /* 0x0000000410067825 */ /* 0x000fe200078e0202 */
[----:B------:R-:W-:Y:S04]  /*2da0*/  @!P3 STG.E desc[UR8][R8.64+0x40], R17 ;  /* 0x000040110800b986 */ /* 0x000fe8000c101908 */
[----:B------:R-:W-:Y:S01]  /*2db0*/  @!P2 STG.E desc[UR8][R8.64+0x80], R11 ;  /* 0x0000800b0800a986 */ /* 0x000fe2000c101908 */
[----:B------:R-:W2:Y:S03]  /*2dc0*/  @!P4 LDC R22, c[0x0][0x3a0] ;  /* 0x0000e800ff16cb82 */ /* 0x000ea60000000800 */
[----:B------:R3:W-:Y:S04]  /*2dd0*/  @!P0 STG.E desc[UR8][R8.64+0xc0], R43 ;  /* 0x0000c02b08008986 */ /* 0x0007e8000c101908 */
[----:B0-----:R-:W2:Y:S01]  /*2de0*/  @!P4 LDG.E R13, desc[UR8][R6.64] ;  /* 0x00000008060dc981 */ /* 0x001ea2000c1e1900 */
[----:B------:R-:W0:Y:S03]  /*2df0*/  @!P6 LDC R24, c[0x0][0x3a0] ;  /* 0x0000e800ff18eb82 */ /* 0x000e260000000800 */
[----:B------:R-:W1:Y:S04]  /*2e00*/  @!P5 LDG.E R18, desc[UR8][R6.64+0x40] ;  /* 0x000040080612d981 */ /* 0x000e68000c1e1900 */
[----:B------:R-:W0:Y:S01]  /*2e10*/  @!P6 LDG.E R19, desc[UR8][R6.64+0x80] ;  /* 0x000080080613e981 */ /* 0x000e22000c1e1900 */
[----:B------:R-:W4:Y:S03]  /*2e20*/  @!P1 LDC R23, c[0x0][0x3a0] ;  /* 0x0000e800ff179b82 */ /* 0x000f260000000800 */
[----:B------:R-:W4:Y:S01]  /*2e30*/  @!P1 LDG.E R20, desc[UR8][R6.64+0xc0] ;  /* 0x0000c00806149981 */ /* 0x000f22000c1e1900 */
[----:B------:R-:W-:-:S02]  /*2e40*/  IADD3 R15, PT, PT, R15, 0x30, RZ ;  /* 0x000000300f0f7810 */ /* 0x000fc40007ffe0ff */
[----:B---3--:R-:W-:Y:S02]  /*2e50*/  LEA R9, R5, R16, 0x4 ;  /* 0x0000001005097211 */ /* 0x008fe400078e20ff */
[----:B------:R-:W3:Y:S01]  /*2e60*/  @!P4 LDC R17, c[0x0][0x38c] ;  /* 0x0000e300ff11cb82 */ /* 0x000ee20000000800 */
[----:B------:R-:W-:Y:S02]  /*2e70*/  ISETP.GE.AND P0, PT, R15, R4, PT ;  /* 0x000000040f00720c */ /* 0x000fe40003f06270 */
[----:B------:R-:W-:Y:S02]  /*2e80*/  IMAD.WIDE R2, R9, 0x4, R2 ;  /* 0x0000000409027825 */ /* 0x000fe400078e0202 */
[-C--:B------:R-:W-:Y:S02]  /*2e90*/  ISETP.GE.OR P3, PT, R14, R5.reuse, P0 ;  /* 0x000000050e00720c */ /* 0x080fe40000766670 */
[----:B------:R-:W-:Y:S01]  /*2ea0*/  ISETP.GE.OR P2, PT, R12, R5, P0 ;  /* 0x000000050c00720c */ /* 0x000fe20000746670 */
[----:B------:R-:W5:Y:S08]  /*2eb0*/  @!P5 LDC R11, c[0x0][0x38c] ;  /* 0x0000e300ff0bdb82 */ /* 0x000f700000000800 */
[----:B------:R-:W4:Y:S08]  /*2ec0*/  @!P6 LDC R8, c[0x0][0x38c] ;  /* 0x0000e300ff08eb82 */ /* 0x000f300000000800 */
[----:B------:R-:W4:Y:S08]  /*2ed0*/  @!P1 LDC R25, c[0x0][0x38c] ;  /* 0x0000e300ff199b82 */ /* 0x000f300000000800 */
[----:B------:R-:W4:Y:S08]  /*2ee0*/  @!P3 LDC R9, c[0x0][0x3a0] ;  /* 0x0000e800ff09bb82 */ /* 0x000f300000000800 */
[----:B------:R-:W4:Y:S08]  /*2ef0*/  @!P2 LDC R15, c[0x0][0x3a0] ;  /* 0x0000e800ff0fab82 */ /* 0x000f300000000800 */
[----:B------:R-:W4:Y:S01]  /*2f00*/  @!P2 LDC R12, c[0x0][0x38c] ;  /* 0x0000e300ff0cab82 */ /* 0x000f220000000800 */
[----:B--2---:R-:W-:Y:S01]  /*2f10*/  @!P4 FMUL R13, R13, R22 ;  /* 0x000000160d0dc220 */ /* 0x004fe20000400000 */
[----:B-1----:R-:W-:-:S03]  /*2f20*/  @!P5 FMUL R18, R18, R21 ;  /* 0x000000151212d220 */ /* 0x002fc60000400000 */
[----:B---3--:R-:W-:Y:S01]  /*2f30*/  @!P4 FFMA R13, R32, R17, R13 ;  /* 0x00000011200dc223 */ /* 0x008fe2000000000d */
[----:B0-----:R-:W-:Y:S01]  /*2f40*/  @!P6 FMUL R19, R19, R24 ;  /* 0x000000181313e220 */ /* 0x001fe20000400000 */
[----:B-----5:R-:W-:-:S03]  /*2f50*/  @!P5 FFMA R45, R45, R11, R18 ;  /* 0x0000000b2d2dd223 */ /* 0x020fc60000000012 */
[----:B------:R0:W-:Y:S01]  /*2f60*/  @!P4 STG.E desc[UR8][R6.64], R13 ;  /* 0x0000000d0600c986 */ /* 0x0001e2000c101908 */
[----:B------:R-:W1:Y:S01]  /*2f70*/  @!P3 LDC R11, c[0x0][0x38c] ;  /* 0x0000e300ff0bbb82 */ /* 0x000e620000000800 */
[----:B----4-:R-:W-:Y:S01]  /*2f80*/  @!P1 FMUL R20, R20, R23 ;  /* 0x0000001714149220 */ /* 0x010fe20000400000 */
[----:B------:R-:W-:Y:S01]  /*2f90*/  @!P6 FFMA R19, R40, R8, R19 ;  /* 0x000000082813e223 */ /* 0x000fe20000000013 */
[----:B------:R0:W-:Y:S02]  /*2fa0*/  @!P5 STG.E desc[UR8][R6.64+0x40], R45 ;  /* 0x0000402d0600d986 */ /* 0x0001e4000c101908 */
[----:B------:R-:W-:Y:S02]  /*2fb0*/  @!P1 FFMA R39, R39, R25, R20 ;  /* 0x0000001927279223 */ /* 0x000fe40000000014 */
[----:B------:R0:W-:Y:S04]  /*2fc0*/  @!P6 STG.E desc[UR8][R6.64+0x80], R19 ;  /* 0x000080130600e986 */ /* 0x0001e8000c101908 */
[----:B------:R0:W-:Y:S04]  /*2fd0*/  @!P1 STG.E desc[UR8][R6.64+0xc0], R39 ;  /* 0x0000c02706009986 */ /* 0x0001e8000c101908 */
[----:B------:R-:W2:Y:S04]  /*2fe0*/  @!P3 LDG.E R4, desc[UR8][R2.64] ;  /* 0x000000080204b981 */ /* 0x000ea8000c1e1900 */
[----:B------:R-:W3:Y:S01]  /*2ff0*/  @!P2 LDG.E R8, desc[UR8][R2.64+0x40] ;  /* 0x000040080208a981 */ /* 0x000ee2000c1e1900 */
[-C--:B------:R-:W-:Y:S01]  /*3000*/  ISETP.GE.OR P1, PT, R10, R5.reuse, P0 ;  /* 0x000000050a00720c */ /* 0x080fe20000726670 */
[----:B------:R-:W-:Y:S01]  /*3010*/  BSSY.RECONVERGENT B0, `(.L_x_2) ;  /* 0x000000d000007945 */ /* 0x000fe20003800200 */
[----:B------:R-:W-:Y:S01]  /*3020*/  ISETP.GE.OR P0, PT, R0, R5, P0 ;  /* 0x000000050000720c */ /* 0x000fe20000706670 */
[----:B--2---:R-:W-:Y:S01]  /*3030*/  @!P3 FMUL R5, R4, R9 ;  /* 0x000000090405b220 */ /* 0x004fe20000400000 */
[----:B---3--:R-:W-:-:S03]  /*3040*/  @!P2 FMUL R8, R8, R15 ;  /* 0x0000000f0808a220 */ /* 0x008fc60000400000 */
[----:B-1----:R-:W-:Y:S01]  /*3050*/  @!P3 FFMA R5, R42, R11, R5 ;  /* 0x0000000b2a05b223 */ /* 0x002fe20000000005 */
[----:B------:R-:W-:-:S05]  /*3060*/  @!P2 FFMA R33, R33, R12, R8 ;  /* 0x0000000c2121a223 */ /* 0x000fca0000000008 */
[----:B0-----:R-:W-:Y:S05]  /*3070*/  @P1 BRA `(.L_x_3) ;  /* 0x0000000000181947 */ /* 0x001fea0003800000 */
[----:B------:R-:W2:Y:S01]  /*3080*/  LDG.E R0, desc[UR8][R2.64+0x80] ;  /* 0x0000800802007981 */ /* 0x000ea2000c1e1900 */
[----:B------:R-:W2:Y:S01]  /*3090*/  LDCU UR4, c[0x0][0x3a0] ;  /* 0x00007400ff0477ac */ /* 0x000ea20008000800 */
[----:B------:R-:W0:Y:S01]  /*30a0*/  LDCU UR5, c[0x0][0x38c] ;  /* 0x00007180ff0577ac */ /* 0x000e220008000800 */
[----:B--2---:R-:W-:-:S04]  /*30b0*/  FMUL R7, R0, UR4 ;  /* 0x0000000400077c20 */ /* 0x004fc80008400000 */
[----:B0-----:R-:W-:-:S05]  /*30c0*/  FFMA R7, R44, UR5, R7 ;  /* 0x000000052c077c23 */ /* 0x001fca0008000007 */
[----:B------:R0:W-:Y:S02]  /*30d0*/  STG.E desc[UR8][R2.64+0x80], R7 ;  /* 0x0000800702007986 */ /* 0x0001e4000c101908 */
.L_x_3:
[----:B------:R-:W-:Y:S05]  /*30e0*/  BSYNC.RECONVERGENT B0 ;  /* 0x0000000000007941 */ /* 0x000fea0003800200 */
.L_x_2:
[----:B------:R1:W-:Y:S04]  /*30f0*/  @!P3 STG.E desc[UR8][R2.64], R5 ;  /* 0x000000050200b986 */ /* 0x0003e8000c101908 */
[----:B------:R1:W-:Y:S01]  /*3100*/  @!P2 STG.E desc[UR8][R2.64+0x40], R33 ;  /* 0x000040210200a986 */ /* 0x0003e2000c101908 */
[----:B------:R-:W-:Y:S05]  /*3110*/  @P0 EXIT ;  /* 0x000000000000094d */ /* 0x000fea0003800000 */
[----:B------:R-:W2:Y:S01]  /*3120*/  LDG.E R0, desc[UR8][R2.64+0xc0] ;  /* 0x0000c00802007981 */ /* 0x000ea2000c1e1900 */
[----:B------:R-:W2:Y:S01]  /*3130*/  LDCU UR4, c[0x0][0x3a0] ;  /* 0x00007400ff0477ac */ /* 0x000ea20008000800 */
[----:B------:R-:W3:Y:S01]  /*3140*/  LDCU UR5, c[0x0][0x38c] ;  /* 0x00007180ff0577ac */ /* 0x000ee20008000800 */
[----:B--2---:R-:W-:-:S04]  /*3150*/  FMUL R0, R0, UR4 ;  /* 0x0000000400007c20 */ /* 0x004fc80008400000 */
[----:B---3--:R-:W-:-:S05]  /*3160*/  FFMA R35, R35, UR5, R0 ;  /* 0x0000000523237c23 */ /* 0x008fca0008000000 */
[----:B------:R-:W-:Y:S01]  /*3170*/  STG.E desc[UR8][R2.64+0xc0], R35 ;  /* 0x0000c02302007986 */ /* 0x000fe2000c101908 */
[----:B------:R-:W-:Y:S05]  /*3180*/  EXIT ;  /* 0x000000000000794d */ /* 0x000fea0003800000 */
.L_x_4:
[----:B------:R-:W-:-:S00]  /*3190*/  BRA `(.L_x_4) ;  /* 0xfffffffc00fc7947 */ /* 0x000fc0000383ffff */
[----:B------:R-:W-:-:S00]  /*31a0*/  NOP ;  /* 0x0000000000007918 */ /* 0x000fc00000000000 */
        /* <DEDUP_REMOVED lines=13> */
.L_x_5:


//--------------------- .nv.shared._Z20gemm_block_tiling_v3ILi64ELi64ELi16ELi16ELi16EEviiifPK6__halfS2_fPf --------------------------
	.section	.nv.shared._Z20gemm_block_tiling_v3ILi64ELi64ELi16ELi16ELi16EEviiifPK6__halfS2_fPf,"aw",@nobits
	.sectionflags	@""
	.align	2
.nv.shared._Z20gemm_block_tiling_v3ILi64ELi64ELi16ELi16ELi16EEviiifPK6__halfS2_fPf:
	.zero		5120


//--------------------- .nv.shared.reserved.0     --------------------------
	.section	.nv.shared.reserved.0,"aw",@nobits
	.weak		__nv_reservedSMEM_offset_0_alias
	.size		__nv_reservedSMEM_offset_0_alias, 0, 64
	.other		__nv_reservedSMEM_offset_0_alias,@"STO_CUDA_RESERVED_SHARED STV_DEFAULT"
__nv_reservedSMEM_offset_0_alias:
	.zero		0
	.zero		64


//--------------------- .nv.constant0._Z20gemm_block_tiling_v3ILi64ELi64ELi16ELi16ELi16EEviiifPK6__halfS2_fPf --------------------------
	.section	.nv.constant0._Z20gemm_block_tiling_v3ILi64ELi64ELi16ELi16ELi16EEviiifPK6__halfS2_fPf,"a",@progbits
	.sectionflags	@""
	.align	4
.nv.constant0._Z20gemm_block_tiling_v3ILi64ELi64ELi16ELi16ELi16EEviiifPK6__halfS2_fPf:
	.zero		944


//--------------------- SYMBOLS --------------------------

	.type		.nv.reservedSmem.offset0,@object
	.size		.nv.reservedSmem.offset0,0x4
	.type		.nv.reservedSmem.cap,@object
	.size		.nv.reservedSmem.cap,0x4
